// auto-generated by cutlass_sweep.gemm — config: {"arch": "sm_90", "cluster_m": 1, "cluster_n": 1, "dtype": "tf32", "dtype_b": "tf32", "layout": "tn", "stages": 0, "tile_k": 32, "tile_m": 128, "tile_n": 64}
#include "cutlass/cutlass.h"
#include "cutlass/gemm/collective/collective_builder.hpp"
#include "cutlass/gemm/device/gemm_universal_adapter.h"
#include "cutlass/gemm/kernel/gemm_universal.hpp"
#include "cutlass/epilogue/collective/collective_builder.hpp"

using ElemA = cutlass::tfloat32_t;
using ElemB = cutlass::tfloat32_t;
using ElemCD = cutlass::tfloat32_t;
using Acc  = float;
using TileShape    = cute::Shape<cute::_128, cute::_64, cute::_32>;
using ClusterShape = cute::Shape<cute::_1, cute::_1, cute::_1>;

using CollectiveEpilogue = typename cutlass::epilogue::collective::CollectiveBuilder<
    cutlass::arch::Sm90, cutlass::arch::OpClassTensorOp,
    TileShape, ClusterShape,
    cutlass::epilogue::collective::EpilogueTileAuto,
    Acc, Acc,
    ElemCD, cutlass::layout::RowMajor, 128 / cutlass::sizeof_bits<ElemCD>::value,
    ElemCD, cutlass::layout::RowMajor, 128 / cutlass::sizeof_bits<ElemCD>::value,
    cutlass::epilogue::collective::EpilogueScheduleAuto
  >::CollectiveOp;

using CollectiveMainloop = typename cutlass::gemm::collective::CollectiveBuilder<
    cutlass::arch::Sm90, cutlass::arch::OpClassTensorOp,
    ElemA, cutlass::layout::ColumnMajor, 128 / cutlass::sizeof_bits<ElemA>::value,
    ElemB, cutlass::layout::RowMajor, 128 / cutlass::sizeof_bits<ElemB>::value,
    Acc,
    TileShape, ClusterShape,
    cutlass::gemm::collective::StageCountAutoCarveout<static_cast<int>(sizeof(typename CollectiveEpilogue::SharedStorage))>,
    cutlass::gemm::collective::KernelScheduleAuto
  >::CollectiveOp;

using GemmKernel = cutlass::gemm::kernel::GemmUniversal<
    cute::Shape<int,int,int,int>,
    CollectiveMainloop,
    CollectiveEpilogue
>;
using Gemm = cutlass::gemm::device::GemmUniversalAdapter<GemmKernel>;

// Force the device kernel symbol into the cubin without needing a host main.
auto* _anchor = &cutlass::device_kernel<GemmKernel>;


// ===== COMPILED SASS (sm_90a) =====

	.target	sm_90a

	.elftype	@"ET_EXEC"


//--------------------- .note.nv.tkinfo           --------------------------
	.section	.note.nv.tkinfo,"",@"SHT_NOTE"
	.sectionflags	@"SHF_NOTE_NV_TKINFO"
	.tkinfo
        /*0018*/ 	.word	0x00000002
        /*0030*/ 	.string	""
        /*0030*/ 	.string	"ptxas"
        /*0030*/ 	.string	"Cuda compilation tools, release 13.0, V13.0.88"
        /*0030*/ 	.string	"Build cuda_13.0.r13.0/compiler.36424714_0"
        /*0030*/ 	.string	"-arch sm_90a -m 64 "



//--------------------- .note.nv.cuinfo           --------------------------
	.section	.note.nv.cuinfo,"",@"SHT_NOTE"
	.sectionflags	@"SHF_NOTE_NV_CUINFO"
        /*0018*/ 	.short	0x0002
        /*001a*/ 	.short	0x005a
        /*001c*/ 	.short	0x0082
	.zero		2


//--------------------- .nv.info                  --------------------------
	.section	.nv.info,"",@"SHT_CUDA_INFO"
	.align	4


	//----- nvinfo : EIATTR_REGCOUNT
	.align		4
        /*0000*/ 	.byte	0x04, 0x2f
        /*0002*/ 	.short	(.L_17 - .L_16)
	.align		4
.L_16:
        /*0004*/ 	.word	index@(_ZN7cutlass13device_kernelINS_4gemm6kernel13GemmUniversalIN4cute5tupleIJiiiiEEENS1_10collective13CollectiveMmaINS1_39MainloopSm90TmaGmmaRmemAWarpSpecializedILi9ENS5_IJNS4_1CILi1EEESB_SB_EEENS1_35KernelTmaWarpSpecializedCooperativeEEENS5_IJNSA_ILi128EEENSA_ILi64EEENSA_ILi32EEEEEENS_10tfloat32_tENS5_IJSB_llEEESJ_SK_NS4_8TiledMMAINS4_8MMA_AtomIJNS4_4SM904GMMA29MMA_64x64x8_F32TF32TF32_RS_TNILNSO_7ScaleInE1ELSQ_1EEEEEENS4_6LayoutINS5_IJNSA_ILi2EEESB_SB_EEENS5_IJSB_NSA_ILi0EEESW_EEEEENS5_IJNS4_10UnderscoreESZ_SZ_EEEEENS4_13SM90_TMA_LOADENS4_14ComposedLayoutINS4_7SwizzleILi1ELi4ELi3EEENS4_18smem_ptr_flag_bitsILi32EEENST_INS5_IJNSA_ILi8EEES18_EEENS5_IJSB_S18_EEEEEEENS4_9Copy_AtomIJNS4_39AutoVectorizingCopyWithAssumedAlignmentILi128EEESJ_EEENS4_8identityES12_S1C_vS1H_EENS_8epilogue10collective6detail29Sm90TmaWarpSpecializedAdapterINS1K_15DefaultEpilogueISJ_NS5_IJlSB_lEEES1O_NS1J_6thread17LinearCombinationISJ_Li1EffLNS1P_9ScaleType4KindE0ELNS_15FloatRoundStyleE2ESJ_EENS1_15EpilogueDefaultEEEEEvvEEEEvNT_6ParamsE)
        /*0008*/ 	.word	0x000000a8


	//----- nvinfo : EIATTR_FRAME_SIZE
	.align		4
.L_17:
        /*000c*/ 	.byte	0x04, 0x11
        /*000e*/ 	.short	(.L_19 - .L_18)
	.align		4
.L_18:
        /*0010*/ 	.word	index@(_ZN7cutlass13device_kernelINS_4gemm6kernel13GemmUniversalIN4cute5tupleIJiiiiEEENS1_10collective13CollectiveMmaINS1_39MainloopSm90TmaGmmaRmemAWarpSpecializedILi9ENS5_IJNS4_1CILi1EEESB_SB_EEENS1_35KernelTmaWarpSpecializedCooperativeEEENS5_IJNSA_ILi128EEENSA_ILi64EEENSA_ILi32EEEEEENS_10tfloat32_tENS5_IJSB_llEEESJ_SK_NS4_8TiledMMAINS4_8MMA_AtomIJNS4_4SM904GMMA29MMA_64x64x8_F32TF32TF32_RS_TNILNSO_7ScaleInE1ELSQ_1EEEEEENS4_6LayoutINS5_IJNSA_ILi2EEESB_SB_EEENS5_IJSB_NSA_ILi0EEESW_EEEEENS5_IJNS4_10UnderscoreESZ_SZ_EEEEENS4_13SM90_TMA_LOADENS4_14ComposedLayoutINS4_7SwizzleILi1ELi4ELi3EEENS4_18smem_ptr_flag_bitsILi32EEENST_INS5_IJNSA_ILi8EEES18_EEENS5_IJSB_S18_EEEEEEENS4_9Copy_AtomIJNS4_39AutoVectorizingCopyWithAssumedAlignmentILi128EEESJ_EEENS4_8identityES12_S1C_vS1H_EENS_8epilogue10collective6detail29Sm90TmaWarpSpecializedAdapterINS1K_15DefaultEpilogueISJ_NS5_IJlSB_lEEES1O_NS1J_6thread17LinearCombinationISJ_Li1EffLNS1P_9ScaleType4KindE0ELNS_15FloatRoundStyleE2ESJ_EENS1_15EpilogueDefaultEEEEEvvEEEEvNT_6ParamsE)
        /*0014*/ 	.word	0x00000018


	//----- nvinfo : EIATTR_MIN_STACK_SIZE
	.align		4
.L_19:
        /*0018*/ 	.byte	0x04, 0x12
        /*001a*/ 	.short	(.L_21 - .L_20)
	.align		4
.L_20:
        /*001c*/ 	.word	index@(_ZN7cutlass13device_kernelINS_4gemm6kernel13GemmUniversalIN4cute5tupleIJiiiiEEENS1_10collective13CollectiveMmaINS1_39MainloopSm90TmaGmmaRmemAWarpSpecializedILi9ENS5_IJNS4_1CILi1EEESB_SB_EEENS1_35KernelTmaWarpSpecializedCooperativeEEENS5_IJNSA_ILi128EEENSA_ILi64EEENSA_ILi32EEEEEENS_10tfloat32_tENS5_IJSB_llEEESJ_SK_NS4_8TiledMMAINS4_8MMA_AtomIJNS4_4SM904GMMA29MMA_64x64x8_F32TF32TF32_RS_TNILNSO_7ScaleInE1ELSQ_1EEEEEENS4_6LayoutINS5_IJNSA_ILi2EEESB_SB_EEENS5_IJSB_NSA_ILi0EEESW_EEEEENS5_IJNS4_10UnderscoreESZ_SZ_EEEEENS4_13SM90_TMA_LOADENS4_14ComposedLayoutINS4_7SwizzleILi1ELi4ELi3EEENS4_18smem_ptr_flag_bitsILi32EEENST_INS5_IJNSA_ILi8EEES18_EEENS5_IJSB_S18_EEEEEEENS4_9Copy_AtomIJNS4_39AutoVectorizingCopyWithAssumedAlignmentILi128EEESJ_EEENS4_8identityES12_S1C_vS1H_EENS_8epilogue10collective6detail29Sm90TmaWarpSpecializedAdapterINS1K_15DefaultEpilogueISJ_NS5_IJlSB_lEEES1O_NS1J_6thread17LinearCombinationISJ_Li1EffLNS1P_9ScaleType4KindE0ELNS_15FloatRoundStyleE2ESJ_EENS1_15EpilogueDefaultEEEEEvvEEEEvNT_6ParamsE)
        /*0020*/ 	.word	0x00000018
.L_21:


//--------------------- .nv.compat                --------------------------
	.section	.nv.compat,"",@"SHT_CUDA_COMPAT_INFO"
	.align	4
        /*0000*/ 	.byte	0x02, 0x09, 0x01, 0x00, 0x02, 0x02, 0x04, 0x00, 0x02, 0x05, 0x05, 0x00, 0x03, 0x07, 0x01, 0x01
        /*0010*/ 	.byte	0x02, 0x03, 0x01, 0x00, 0x02, 0x06, 0x01, 0x00, 0x04, 0x0b, 0x08, 0x00, 0x00, 0x00, 0x00, 0x00
        /*0020*/ 	.byte	0x00, 0x00, 0x00, 0x00


//--------------------- .nv.info._ZN7cutlass13device_kernelINS_4gemm6kernel13GemmUniversalIN4cute5tupleIJiiiiEEENS1_10collective13CollectiveMmaINS1_39MainloopSm90TmaGmmaRmemAWarpSpecializedILi9ENS5_IJNS4_1CILi1EEESB_SB_EEENS1_35KernelTmaWarpSpecializedCooperativeEEENS5_IJNSA_ILi128EEENSA_ILi64EEENSA_ILi32EEEEEENS_10tfloat32_tENS5_IJSB_llEEESJ_SK_NS4_8TiledMMAINS4_8MMA_AtomIJNS4_4SM904GMMA29MMA_64x64x8_F32TF32TF32_RS_TNILNSO_7ScaleInE1ELSQ_1EEEEEENS4_6LayoutINS5_IJNSA_ILi2EEESB_SB_EEENS5_IJSB_NSA_ILi0EEESW_EEEEENS5_IJNS4_10UnderscoreESZ_SZ_EEEEENS4_13SM90_TMA_LOADENS4_14ComposedLayoutINS4_7SwizzleILi1ELi4ELi3EEENS4_18smem_ptr_flag_bitsILi32EEENST_INS5_IJNSA_ILi8EEES18_EEENS5_IJSB_S18_EEEEEEENS4_9Copy_AtomIJNS4_39AutoVectorizingCopyWithAssumedAlignmentILi128EEESJ_EEENS4_8identityES12_S1C_vS1H_EENS_8epilogue10collective6detail29Sm90TmaWarpSpecializedAdapterINS1K_15DefaultEpilogueISJ_NS5_IJlSB_lEEES1O_NS1J_6thread17LinearCombinationISJ_Li1EffLNS1P_9ScaleType4KindE0ELNS_15FloatRoundStyleE2ESJ_EENS1_15EpilogueDefaultEEEEEvvEEEEvNT_6ParamsE --------------------------
	.section	.nv.info._ZN7cutlass13device_kernelINS_4gemm6kernel13GemmUniversalIN4cute5tupleIJiiiiEEENS1_10collective13CollectiveMmaINS1_39MainloopSm90TmaGmmaRmemAWarpSpecializedILi9ENS5_IJNS4_1CILi1EEESB_SB_EEENS1_35KernelTmaWarpSpecializedCooperativeEEENS5_IJNSA_ILi128EEENSA_ILi64EEENSA_ILi32EEEEEENS_10tfloat32_tENS5_IJSB_llEEESJ_SK_NS4_8TiledMMAINS4_8MMA_AtomIJNS4_4SM904GMMA29MMA_64x64x8_F32TF32TF32_RS_TNILNSO_7ScaleInE1ELSQ_1EEEEEENS4_6LayoutINS5_IJNSA_ILi2EEESB_SB_EEENS5_IJSB_NSA_ILi0EEESW_EEEEENS5_IJNS4_10UnderscoreESZ_SZ_EEEEENS4_13SM90_TMA_LOADENS4_14ComposedLayoutINS4_7SwizzleILi1ELi4ELi3EEENS4_18smem_ptr_flag_bitsILi32EEENST_INS5_IJNSA_ILi8EEES18_EEENS5_IJSB_S18_EEEEEEENS4_9Copy_AtomIJNS4_39AutoVectorizingCopyWithAssumedAlignmentILi128EEESJ_EEENS4_8identityES12_S1C_vS1H_EENS_8epilogue10collective6detail29Sm90TmaWarpSpecializedAdapterINS1K_15DefaultEpilogueISJ_NS5_IJlSB_lEEES1O_NS1J_6thread17LinearCombinationISJ_Li1EffLNS1P_9ScaleType4KindE0ELNS_15FloatRoundStyleE2ESJ_EENS1_15EpilogueDefaultEEEEEvvEEEEvNT_6ParamsE,"",@"SHT_CUDA_INFO"
	.sectionflags	@""
	.align	4


	//----- nvinfo : EIATTR_CUDA_API_VERSION
	.align		4
        /*0000*/ 	.byte	0x04, 0x37
        /*0002*/ 	.short	(.L_23 - .L_22)
.L_22:
        /*0004*/ 	.word	0x00000082


	//----- nvinfo : EIATTR_KPARAM_INFO
	.align		4
.L_23:
        /*0008*/ 	.byte	0x04, 0x17
        /*000a*/ 	.short	(.L_25 - .L_24)
.L_24:
        /*000c*/ 	.word	0x00000000
        /*0010*/ 	.short	0x0000
        /*0012*/ 	.short	0x0070
        /*0014*/ 	.byte	0x00, 0xf0, 0x01, 0x10


	//----- nvinfo : EIATTR_SPARSE_MMA_MASK
	.align		4
.L_25:
        /*0018*/ 	.byte	0x03, 0x50
        /*001a*/ 	.short	0x0000


	//----- nvinfo : EIATTR_MAXREG_COUNT
	.align		4
        /*001c*/ 	.byte	0x03, 0x1b
        /*001e*/ 	.short	0x00a8


	//----- nvinfo : EIATTR_NUM_BARRIERS
	.align		4
        /*0020*/ 	.byte	0x02, 0x4c
        /*0022*/ 	.byte	0x03
	.zero		1


	//----- nvinfo : EIATTR_EXTERNS
	.align		4
        /*0024*/ 	.byte	0x04, 0x0f
        /*0026*/ 	.short	(.L_27 - .L_26)


	//   ....[0]....
	.align		4
.L_26:
        /*0028*/ 	.word	index@(__assertfail)


	//----- nvinfo : EIATTR_ANNOTATIONS
	.align		4
.L_27:
        /*002c*/ 	.byte	0x04, 0x55
        /*002e*/ 	.short	(.L_29 - .L_28)


	//   ....[0]....
.L_28:
        /*0030*/ 	.word	0x00000001
        /*0034*/ 	.byte	0xa0, 0x63, 0x00, 0x00, 0x01, 0x00, 0x00, 0x00, 0xc0, 0x63, 0x00, 0x00, 0x01, 0x00, 0x00, 0x00
        /* <DEDUP_REMOVED lines=10> */
        /*00e4*/ 	.byte	0x70, 0x7d, 0x00, 0x00


	//----- nvinfo : EIATTR_MERCURY_ISA_VERSION
	.align		4
.L_29:
        /*00e8*/ 	.byte	0x03, 0x5f
        /*00ea*/ 	.short	0x0101


	//----- nvinfo : EIATTR_INT_WARP_WIDE_INSTR_OFFSETS
	.align		4
        /*00ec*/ 	.byte	0x04, 0x31
        /*00ee*/ 	.short	(.L_31 - .L_30)


	//   ....[0]....
.L_30:
        /*00f0*/ 	.word	0x00000480


	//   ....[1]....
        /*00f4*/ 	.word	0x00000490


	//   ....[2]....
        /*00f8*/ 	.word	0x000005a0


	//----- nvinfo : EIATTR_COOP_GROUP_MASK_REGIDS
	.align		4
.L_31:
        /*00fc*/ 	.byte	0x04, 0x29
        /*00fe*/ 	.short	(.L_33 - .L_32)


	//   ....[0]....
.L_32:
        /*0100*/ 	.word	0xffffffff


	//   ....[1]....
        /*0104*/ 	.word	0xffffffff


	//   ....[2]....
        /*0108*/ 	.word	0xffffffff


	//   ....[3]....
        /*010c*/ 	.word	0xffffffff


	//   ....[4]....
        /*0110*/ 	.word	0xffffffff


	//   ....[5]....
        /*0114*/ 	.word	0xffffffff


	//   ....[6]....
        /*0118*/ 	.word	0xffffffff


	//   ....[7]....
        /*011c*/ 	.word	0xffffffff


	//   ....[8]....
        /*0120*/ 	.word	0xffffffff


	//   ....[9]....
        /*0124*/ 	.word	0xffffffff


	//   ....[10]....
        /*0128*/ 	.word	0xffffffff


	//   ....[11]....
        /*012c*/ 	.word	0x0500000f


	//   ....[12]....
        /*0130*/ 	.word	0x0500000f


	//   ....[13]....
        /*0134*/ 	.word	0x0500000f


	//   ....[14]....
        /*0138*/ 	.word	0x0500000f


	//   ....[15]....
        /*013c*/ 	.word	0x0500000f


	//----- nvinfo : EIATTR_COOP_GROUP_INSTR_OFFSETS
	.align		4
.L_33:
        /*0140*/ 	.byte	0x04, 0x28
        /*0142*/ 	.short	(.L_35 - .L_34)


	//   ....[0]....
.L_34:
        /*0144*/ 	.word	0x00000070


	//   ....[1]....
        /*0148*/ 	.word	0x00000080


	//   ....[2]....
        /*014c*/ 	.word	0x00000140


	//   ....[3]....
        /*0150*/ 	.word	0x000003a0


	//   ....[4]....
        /*0154*/ 	.word	0x00001070


	//   ....[5]....
        /*0158*/ 	.word	0x00001ae0


	//   ....[6]....
        /*015c*/ 	.word	0x00001be0


	//   ....[7]....
        /*0160*/ 	.word	0x00002240


	//   ....[8]....
        /*0164*/ 	.word	0x000022d0


	//   ....[9]....
        /*0168*/ 	.word	0x00002a60


	//   ....[10]....
        /*016c*/ 	.word	0x00002b60


	//   ....[11]....
        /*0170*/ 	.word	0x00008300


	//   ....[12]....
        /*0174*/ 	.word	0x00008430


	//   ....[13]....
        /*0178*/ 	.word	0x00008500


	//   ....[14]....
        /*017c*/ 	.word	0x00008680


	//   ....[15]....
        /*0180*/ 	.word	0x00008750


	//----- nvinfo : EIATTR_REG_RECONFIG
	.align		4
.L_35:
        /*0184*/ 	.byte	0x01, 0x54
	.zero		2


	//----- nvinfo : EIATTR_SYSCALL_OFFSETS
	.align		4
        /*0188*/ 	.byte	0x04, 0x46
        /*018a*/ 	.short	(.L_37 - .L_36)


	//   ....[0]....
.L_36:
        /*018c*/ 	.word	0x000011b0


	//   ....[1]....
        /*0190*/ 	.word	0x000012e0


	//   ....[2]....
        /*0194*/ 	.word	0x000013d0


	//   ....[3]....
        /*0198*/ 	.word	0x000067d0


	//   ....[4]....
        /*019c*/ 	.word	0x00006900


	//----- nvinfo : EIATTR_MBARRIER_INSTR_OFFSETS
	.align		4
.L_37:
        /*01a0*/ 	.byte	0x04, 0x39
        /*01a2*/ 	.short	(.L_39 - .L_38)


	//   ....[0]....
.L_38:
        /*01a4*/ 	.word	0x00000260
        /*01a8*/ 	.word	0x000000ff
        /*01ac*/ 	.word	0x00000000
        /*01b0*/ 	.short	0x0100
        /*01b2*/ 	.byte	0x08
	.zero		1


	//   ....[1]....
        /*01b4*/ 	.word	0x00000270
        /*01b8*/ 	.word	0x000000ff
        /*01bc*/ 	.word	0x00000048
        /*01c0*/ 	.short	0x0100
        /*01c2*/ 	.byte	0x08
	.zero		1


	//   ....[2]....
        /*01c4*/ 	.word	0x00000280
        /*01c8*/ 	.word	0x000000ff
        /*01cc*/ 	.word	0x00000008
        /*01d0*/ 	.short	0x0100
        /*01d2*/ 	.byte	0x08
	.zero		1


	//   ....[3]....
        /*01d4*/ 	.word	0x00000290
        /*01d8*/ 	.word	0x000000ff
        /*01dc*/ 	.word	0x00000050
        /*01e0*/ 	.short	0x0100
        /*01e2*/ 	.byte	0x08
	.zero		1


	//   ....[4]....
        /*01e4*/ 	.word	0x000002a0
        /*01e8*/ 	.word	0x000000ff
        /*01ec*/ 	.word	0x00000010
        /*01f0*/ 	.short	0x0100
        /*01f2*/ 	.byte	0x08
	.zero		1


	//   ....[5]....
        /*01f4*/ 	.word	0x000002b0
        /*01f8*/ 	.word	0x000000ff
        /*01fc*/ 	.word	0x00000058
        /*0200*/ 	.short	0x0100
        /*0202*/ 	.byte	0x08
	.zero		1


	//   ....[6]....
        /*0204*/ 	.word	0x000002c0
        /*0208*/ 	.word	0x000000ff
        /*020c*/ 	.word	0x00000018
        /*0210*/ 	.short	0x0100
        /*0212*/ 	.byte	0x08
	.zero		1


	//   ....[7]....
        /*0214*/ 	.word	0x000002d0
        /*0218*/ 	.word	0x000000ff
        /*021c*/ 	.word	0x00000060
        /*0220*/ 	.short	0x0100
        /*0222*/ 	.byte	0x08
	.zero		1


	//   ....[8]....
        /*0224*/ 	.word	0x000002e0
        /*0228*/ 	.word	0x000000ff
        /*022c*/ 	.word	0x00000020
        /*0230*/ 	.short	0x0100
        /*0232*/ 	.byte	0x08
	.zero		1


	//   ....[9]....
        /*0234*/ 	.word	0x000002f0
        /*0238*/ 	.word	0x000000ff
        /*023c*/ 	.word	0x00000068
        /*0240*/ 	.short	0x0100
        /*0242*/ 	.byte	0x08
	.zero		1


	//   ....[10]....
        /*0244*/ 	.word	0x00000300
        /*0248*/ 	.word	0x000000ff
        /*024c*/ 	.word	0x00000028
        /*0250*/ 	.short	0x0100
        /*0252*/ 	.byte	0x08
	.zero		1


	//   ....[11]....
        /*0254*/ 	.word	0x00000310
        /*0258*/ 	.word	0x000000ff
        /*025c*/ 	.word	0x00000070
        /*0260*/ 	.short	0x0100
        /*0262*/ 	.byte	0x08
	.zero		1


	//   ....[12]....
        /*0264*/ 	.word	0x00000320
        /*0268*/ 	.word	0x000000ff
        /*026c*/ 	.word	0x00000030
        /*0270*/ 	.short	0x0100
        /*0272*/ 	.byte	0x08
	.zero		1


	//   ....[13]....
        /*0274*/ 	.word	0x00000330
        /*0278*/ 	.word	0x000000ff
        /*027c*/ 	.word	0x00000078
        /*0280*/ 	.short	0x0100
        /*0282*/ 	.byte	0x08
	.zero		1


	//   ....[14]....
        /*0284*/ 	.word	0x00000340
        /*0288*/ 	.word	0x000000ff
        /*028c*/ 	.word	0x00000038
        /*0290*/ 	.short	0x0100
        /*0292*/ 	.byte	0x08
	.zero		1


	//   ....[15]....
        /*0294*/ 	.word	0x00000350
        /*0298*/ 	.word	0x000000ff
        /*029c*/ 	.word	0x00000080
        /*02a0*/ 	.short	0x0100
        /*02a2*/ 	.byte	0x08
	.zero		1


	//   ....[16]....
        /*02a4*/ 	.word	0x00000360
        /*02a8*/ 	.word	0x000000ff
        /*02ac*/ 	.word	0x00000040
        /*02b0*/ 	.short	0x0100
        /*02b2*/ 	.byte	0x08
	.zero		1


	//   ....[17]....
        /*02b4*/ 	.word	0x00000370
        /*02b8*/ 	.word	0x000000ff
        /*02bc*/ 	.word	0x00000088
        /*02c0*/ 	.short	0x0100
        /*02c2*/ 	.byte	0x08
	.zero		1


	//   ....[18]....
        /*02c4*/ 	.word	0x00000610
        /*02c8*/ 	.word	0x000000ff
        /*02cc*/ 	.word	0x000000a0
        /*02d0*/ 	.short	0x0100
        /*02d2*/ 	.byte	0x06
	.zero		1


	//   ....[19]....
        /*02d4*/ 	.word	0x00000670
        /*02d8*/ 	.word	0x000000ff
        /*02dc*/ 	.word	0x000000a8
        /*02e0*/ 	.short	0x0100
        /*02e2*/ 	.byte	0x06
	.zero		1


	//   ....[20]....
        /*02e4*/ 	.word	0x000014a0
        /*02e8*/ 	.word	0x00000003
        /*02ec*/ 	.word	0x00000000
        /*02f0*/ 	.short	0x010a
        /*02f2*/ 	.byte	0x3f
	.zero		1


	//   ....[21]....
        /*02f4*/ 	.word	0x000014e0
        /*02f8*/ 	.word	0x00000003
        /*02fc*/ 	.word	0x00000000
        /*0300*/ 	.short	0x010a
        /*0302*/ 	.byte	0x3f
	.zero		1


	//   ....[22]....
        /*0304*/ 	.word	0x00001790
        /*0308*/ 	.word	0x00000000
        /*030c*/ 	.word	0x00000000
        /*0310*/ 	.short	0x010a
        /*0312*/ 	.byte	0x3f
	.zero		1


	//   ....[23]....
        /*0314*/ 	.word	0x00001fb0
        /*0318*/ 	.word	0x00000000
        /*031c*/ 	.word	0x00000000
        /*0320*/ 	.short	0x010a
        /*0322*/ 	.byte	0x3f
	.zero		1


	//   ....[24]....
        /*0324*/ 	.word	0x00002500
        /*0328*/ 	.word	0x00000004
        /*032c*/ 	.word	0x00000000
        /*0330*/ 	.short	0x010a
        /*0332*/ 	.byte	0x3f
	.zero		1


	//   ....[25]....
        /*0334*/ 	.word	0x00002740
        /*0338*/ 	.word	0x00000000
        /*033c*/ 	.word	0x00000000
        /*0340*/ 	.short	0x0101
        /*0342*/ 	.byte	0x3f
	.zero		1


	//   ....[26]....
        /*0344*/ 	.word	0x000028c0
        /*0348*/ 	.word	0x00000004
        /*034c*/ 	.word	0x00000000
        /*0350*/ 	.short	0x010a
        /*0352*/ 	.byte	0x3f
	.zero		1


	//   ....[27]....
        /*0354*/ 	.word	0x00002f00
        /*0358*/ 	.word	0x0000004d
        /*035c*/ 	.word	0x00000000
        /*0360*/ 	.short	0x0101
        /*0362*/ 	.byte	0x3f
	.zero		1


	//   ....[28]....
        /*0364*/ 	.word	0x00003130
        /*0368*/ 	.word	0x000000ff
        /*036c*/ 	.word	0x00000000
        /*0370*/ 	.short	0x0101
        /*0372*/ 	.byte	0x06
	.zero		1


	//   ....[29]....
        /*0374*/ 	.word	0x00006b20
        /*0378*/ 	.word	0x00000024
        /*037c*/ 	.word	0x00000048
        /*0380*/ 	.short	0x010a
        /*0382*/ 	.byte	0x3f
	.zero		1


	//   ....[30]....
        /*0384*/ 	.word	0x00007640
        /*0388*/ 	.word	0x00000000
        /*038c*/ 	.word	0x000000a8
        /*0390*/ 	.short	0x0101
        /*0392*/ 	.byte	0x3f
	.zero		1


	//   ....[31]....
        /*0394*/ 	.word	0x00007e00
        /*0398*/ 	.word	0x00000007
        /*039c*/ 	.word	0x00000000
        /*03a0*/ 	.short	0x010a
        /*03a2*/ 	.byte	0x3f
	.zero		1


	//   ....[32]....
        /*03a4*/ 	.word	0x00007e70
        /*03a8*/ 	.word	0x00000008
        /*03ac*/ 	.word	0x00000000
        /*03b0*/ 	.short	0x010a
        /*03b2*/ 	.byte	0x3f
	.zero		1


	//   ....[33]....
        /*03b4*/ 	.word	0x00007f00
        /*03b8*/ 	.word	0x00000009
        /*03bc*/ 	.word	0x00000000
        /*03c0*/ 	.short	0x010a
        /*03c2*/ 	.byte	0x3f
	.zero		1


	//   ....[34]....
        /*03c4*/ 	.word	0x00007f90
        /*03c8*/ 	.word	0x00000008
        /*03cc*/ 	.word	0x00000000
        /*03d0*/ 	.short	0x010a
        /*03d2*/ 	.byte	0x3f
	.zero		1


	//   ....[35]....
        /*03d4*/ 	.word	0x00008020
        /*03d8*/ 	.word	0x00000009
        /*03dc*/ 	.word	0x00000000
        /*03e0*/ 	.short	0x010a
        /*03e2*/ 	.byte	0x3f
	.zero		1


	//   ....[36]....
        /*03e4*/ 	.word	0x000080b0
        /*03e8*/ 	.word	0x00000008
        /*03ec*/ 	.word	0x00000000
        /*03f0*/ 	.short	0x010a
        /*03f2*/ 	.byte	0x3f
	.zero		1


	//   ....[37]....
        /*03f4*/ 	.word	0x00008140
        /*03f8*/ 	.word	0x00000009
        /*03fc*/ 	.word	0x00000000
        /*0400*/ 	.short	0x010a
        /*0402*/ 	.byte	0x3f
	.zero		1


	//   ....[38]....
        /*0404*/ 	.word	0x000081d0
        /*0408*/ 	.word	0x00000006
        /*040c*/ 	.word	0x00000000
        /*0410*/ 	.short	0x010a
        /*0412*/ 	.byte	0x3f
	.zero		1


	//   ....[39]....
        /*0414*/ 	.word	0x00008260
        /*0418*/ 	.word	0x00000003
        /*041c*/ 	.word	0x00000000
        /*0420*/ 	.short	0x010a
        /*0422*/ 	.byte	0x3f
	.zero		1


	//   ....[40]....
        /*0424*/ 	.word	0x00008330
        /*0428*/ 	.word	0x00000003
        /*042c*/ 	.word	0x00000000
        /*0430*/ 	.short	0x010a
        /*0432*/ 	.byte	0x3f
	.zero		1


	//   ....[41]....
        /*0434*/ 	.word	0x00008530
        /*0438*/ 	.word	0x00000000
        /*043c*/ 	.word	0x00000000
        /*0440*/ 	.short	0x010a
        /*0442*/ 	.byte	0x3f
	.zero		1


	//   ....[42]....
        /*0444*/ 	.word	0x00008580
        /*0448*/ 	.word	0x00000004
        /*044c*/ 	.word	0x00000000
        /*0450*/ 	.short	0x010a
        /*0452*/ 	.byte	0x3f
	.zero		1


	//   ....[43]....
        /*0454*/ 	.word	0x00008800
        /*0458*/ 	.word	0x00000024
        /*045c*/ 	.word	0x00000048
        /*0460*/ 	.short	0x010a
        /*0462*/ 	.byte	0x3f
	.zero		1


	//   ....[44]....
        /*0464*/ 	.word	0x000088d0
        /*0468*/ 	.word	0x00000007
        /*046c*/ 	.word	0x00000000
        /*0470*/ 	.short	0x010a
        /*0472*/ 	.byte	0x3f
	.zero		1


	//   ....[45]....
        /*0474*/ 	.word	0x00008920
        /*0478*/ 	.word	0x00000008
        /*047c*/ 	.word	0x00000000
        /*0480*/ 	.short	0x010a
        /*0482*/ 	.byte	0x3f
	.zero		1


	//   ....[46]....
        /*0484*/ 	.word	0x00008970
        /*0488*/ 	.word	0x00000009
        /*048c*/ 	.word	0x00000000
        /*0490*/ 	.short	0x010a
        /*0492*/ 	.byte	0x3f
	.zero		1


	//   ....[47]....
        /*0494*/ 	.word	0x000089c0
        /*0498*/ 	.word	0x00000008
        /*049c*/ 	.word	0x00000000
        /*04a0*/ 	.short	0x010a
        /*04a2*/ 	.byte	0x3f
	.zero		1


	//   ....[48]....
        /*04a4*/ 	.word	0x00008a10
        /*04a8*/ 	.word	0x00000009
        /*04ac*/ 	.word	0x00000000
        /*04b0*/ 	.short	0x010a
        /*04b2*/ 	.byte	0x3f
	.zero		1


	//   ....[49]....
        /*04b4*/ 	.word	0x00008a60
        /*04b8*/ 	.word	0x00000008
        /*04bc*/ 	.word	0x00000000
        /*04c0*/ 	.short	0x010a
        /*04c2*/ 	.byte	0x3f
	.zero		1


	//   ....[50]....
        /*04c4*/ 	.word	0x00008ab0
        /*04c8*/ 	.word	0x00000009
        /*04cc*/ 	.word	0x00000000
        /*04d0*/ 	.short	0x010a
        /*04d2*/ 	.byte	0x3f
	.zero		1


	//   ....[51]....
        /*04d4*/ 	.word	0x00008b00
        /*04d8*/ 	.word	0x00000006
        /*04dc*/ 	.word	0x00000000
        /*04e0*/ 	.short	0x010a
        /*04e2*/ 	.byte	0x3f
	.zero		1


	//----- nvinfo : EIATTR_NUM_MBARRIERS
	.align		4
.L_39:
        /*04e4*/ 	.byte	0x03, 0x38
        /*04e6*/ 	.short	0x0014


	//----- nvinfo : EIATTR_EXIT_INSTR_OFFSETS
	.align		4
        /*04e8*/ 	.byte	0x04, 0x1c
        /*04ea*/ 	.short	(.L_41 - .L_40)


	//   ....[0]....
.L_40:
        /*04ec*/ 	.word	0x000006c0


	//   ....[1]....
        /*04f0*/ 	.word	0x00000fc0


	//   ....[2]....
        /*04f4*/ 	.word	0x00005d40


	//   ....[3]....
        /*04f8*/ 	.word	0x00006380


	//   ....[4]....
        /*04fc*/ 	.word	0x000082b0


	//----- nvinfo : EIATTR_MAX_THREADS
	.align		4
.L_41:
        /*0500*/ 	.byte	0x04, 0x05
        /*0502*/ 	.short	(.L_43 - .L_42)
.L_42:
        /*0504*/ 	.word	0x00000180
        /*0508*/ 	.word	0x00000001
        /*050c*/ 	.word	0x00000001


	//----- nvinfo : EIATTR_CRS_STACK_SIZE
	.align		4
.L_43:
        /*0510*/ 	.byte	0x04, 0x1e
        /*0512*/ 	.short	(.L_45 - .L_44)
.L_44:
        /*0514*/ 	.word	0x00000000


	//----- nvinfo : EIATTR_CBANK_PARAM_SIZE
	.align		4
.L_45:
        /*0518*/ 	.byte	0x03, 0x19
        /*051a*/ 	.short	0x0470


	//----- nvinfo : EIATTR_PARAM_CBANK
	.align		4
        /*051c*/ 	.byte	0x04, 0x0a
        /*051e*/ 	.short	(.L_47 - .L_46)
	.align		4
.L_46:
        /*0520*/ 	.word	index@(.nv.constant0._ZN7cutlass13device_kernelINS_4gemm6kernel13GemmUniversalIN4cute5tupleIJiiiiEEENS1_10collective13CollectiveMmaINS1_39MainloopSm90TmaGmmaRmemAWarpSpecializedILi9ENS5_IJNS4_1CILi1EEESB_SB_EEENS1_35KernelTmaWarpSpecializedCooperativeEEENS5_IJNSA_ILi128EEENSA_ILi64EEENSA_ILi32EEEEEENS_10tfloat32_tENS5_IJSB_llEEESJ_SK_NS4_8TiledMMAINS4_8MMA_AtomIJNS4_4SM904GMMA29MMA_64x64x8_F32TF32TF32_RS_TNILNSO_7ScaleInE1ELSQ_1EEEEEENS4_6LayoutINS5_IJNSA_ILi2EEESB_SB_EEENS5_IJSB_NSA_ILi0EEESW_EEEEENS5_IJNS4_10UnderscoreESZ_SZ_EEEEENS4_13SM90_TMA_LOADENS4_14ComposedLayoutINS4_7SwizzleILi1ELi4ELi3EEENS4_18smem_ptr_flag_bitsILi32EEENST_INS5_IJNSA_ILi8EEES18_EEENS5_IJSB_S18_EEEEEEENS4_9Copy_AtomIJNS4_39AutoVectorizingCopyWithAssumedAlignmentILi128EEESJ_EEENS4_8identityES12_S1C_vS1H_EENS_8epilogue10collective6detail29Sm90TmaWarpSpecializedAdapterINS1K_15DefaultEpilogueISJ_NS5_IJlSB_lEEES1O_NS1J_6thread17LinearCombinationISJ_Li1EffLNS1P_9ScaleType4KindE0ELNS_15FloatRoundStyleE2ESJ_EENS1_15EpilogueDefaultEEEEEvvEEEEvNT_6ParamsE)
        /*0524*/ 	.short	0x0210
        /*0526*/ 	.short	0x0470


	//----- nvinfo : EIATTR_SW_WAR
	.align		4
.L_47:
        /*0528*/ 	.byte	0x04, 0x36
        /*052a*/ 	.short	(.L_49 - .L_48)
.L_48:
        /*052c*/ 	.word	0x00000008
.L_49:


//--------------------- .nv.callgraph             --------------------------
	.section	.nv.callgraph,"",@"SHT_CUDA_CALLGRAPH"
	.align	4
	.sectionentsize	8
	.align		4
        /*0000*/ 	.word	0x00000000
	.align		4
        /*0004*/ 	.word	0xffffffff
	.align		4
        /*0008*/ 	.word	index@(_ZN7cutlass13device_kernelINS_4gemm6kernel13GemmUniversalIN4cute5tupleIJiiiiEEENS1_10collective13CollectiveMmaINS1_39MainloopSm90TmaGmmaRmemAWarpSpecializedILi9ENS5_IJNS4_1CILi1EEESB_SB_EEENS1_35KernelTmaWarpSpecializedCooperativeEEENS5_IJNSA_ILi128EEENSA_ILi64EEENSA_ILi32EEEEEENS_10tfloat32_tENS5_IJSB_llEEESJ_SK_NS4_8TiledMMAINS4_8MMA_AtomIJNS4_4SM904GMMA29MMA_64x64x8_F32TF32TF32_RS_TNILNSO_7ScaleInE1ELSQ_1EEEEEENS4_6LayoutINS5_IJNSA_ILi2EEESB_SB_EEENS5_IJSB_NSA_ILi0EEESW_EEEEENS5_IJNS4_10UnderscoreESZ_SZ_EEEEENS4_13SM90_TMA_LOADENS4_14ComposedLayoutINS4_7SwizzleILi1ELi4ELi3EEENS4_18smem_ptr_flag_bitsILi32EEENST_INS5_IJNSA_ILi8EEES18_EEENS5_IJSB_S18_EEEEEEENS4_9Copy_AtomIJNS4_39AutoVectorizingCopyWithAssumedAlignmentILi128EEESJ_EEENS4_8identityES12_S1C_vS1H_EENS_8epilogue10collective6detail29Sm90TmaWarpSpecializedAdapterINS1K_15DefaultEpilogueISJ_NS5_IJlSB_lEEES1O_NS1J_6thread17LinearCombinationISJ_Li1EffLNS1P_9ScaleType4KindE0ELNS_15FloatRoundStyleE2ESJ_EENS1_15EpilogueDefaultEEEEEvvEEEEvNT_6ParamsE)
	.align		4
        /*000c*/ 	.word	index@(__assertfail)
	.align		4
        /*0010*/ 	.word	0x00000000
	.align		4
        /*0014*/ 	.word	0xfffffffe
	.align		4
        /*0018*/ 	.word	0x00000000
	.align		4
        /*001c*/ 	.word	0xfffffffd
	.align		4
        /*0020*/ 	.word	0x00000000
	.align		4
        /*0024*/ 	.word	0xfffffffc


//--------------------- .nv.constant4             --------------------------
	.section	.nv.constant4,"a",@progbits
	.align	8
	.align		8
.nv.constant4:
        /*0000*/ 	.dword	__assertfail
	.align		8
        /*0008*/ 	.dword	__unnamed_1
	.align		8
        /*0010*/ 	.dword	__unnamed_2
	.align		8
        /*0018*/ 	.dword	__unnamed_3
	.align		8
        /*0020*/ 	.dword	_ZN40_INTERNAL_0e927193_4_k_cu_ecaed533_305654cuda3std3__45__cpo5beginE
	.align		8
        /*0028*/ 	.dword	_ZN40_INTERNAL_0e927193_4_k_cu_ecaed533_305654cuda3std3__45__cpo3endE
	.align		8
        /*0030*/ 	.dword	_ZN40_INTERNAL_0e927193_4_k_cu_ecaed533_305654cuda3std3__45__cpo6cbeginE
	.align		8
        /*0038*/ 	.dword	_ZN40_INTERNAL_0e927193_4_k_cu_ecaed533_305654cuda3std3__45__cpo4cendE
	.align		8
        /*0040*/ 	.dword	_ZN40_INTERNAL_0e927193_4_k_cu_ecaed533_305654cuda3std3__442_GLOBAL__N__0e927193_4_k_cu_ecaed533_305656ignoreE
	.align		8
        /*0048*/ 	.dword	_ZN40_INTERNAL_0e927193_4_k_cu_ecaed533_305654cuda3std3__419piecewise_constructE
	.align		8
        /*0050*/ 	.dword	_ZN40_INTERNAL_0e927193_4_k_cu_ecaed533_305654cuda3std3__48in_placeE
	.align		8
        /*0058*/ 	.dword	_ZN40_INTERNAL_0e927193_4_k_cu_ecaed533_305654cuda3std6ranges3__45__cpo4swapE
	.align		8
        /*0060*/ 	.dword	_ZN40_INTERNAL_0e927193_4_k_cu_ecaed533_305654cuda3std6ranges3__45__cpo9iter_moveE
	.align		8
        /*0068*/ 	.dword	_ZN40_INTERNAL_0e927193_4_k_cu_ecaed533_305654cute7productE
	.align		8
        /*0070*/ 	.dword	_ZN40_INTERNAL_0e927193_4_k_cu_ecaed533_305654cute1_E
	.align		8
        /*0078*/ 	.dword	$str$24
	.align		8
        /*0080*/ 	.dword	$str$25


//--------------------- .text._ZN7cutlass13device_kernelINS_4gemm6kernel13GemmUniversalIN4cute5tupleIJiiiiEEENS1_10collective13CollectiveMmaINS1_39MainloopSm90TmaGmmaRmemAWarpSpecializedILi9ENS5_IJNS4_1CILi1EEESB_SB_EEENS1_35KernelTmaWarpSpecializedCooperativeEEENS5_IJNSA_ILi128EEENSA_ILi64EEENSA_ILi32EEEEEENS_10tfloat32_tENS5_IJSB_llEEESJ_SK_NS4_8TiledMMAINS4_8MMA_AtomIJNS4_4SM904GMMA29MMA_64x64x8_F32TF32TF32_RS_TNILNSO_7ScaleInE1ELSQ_1EEEEEENS4_6LayoutINS5_IJNSA_ILi2EEESB_SB_EEENS5_IJSB_NSA_ILi0EEESW_EEEEENS5_IJNS4_10UnderscoreESZ_SZ_EEEEENS4_13SM90_TMA_LOADENS4_14ComposedLayoutINS4_7SwizzleILi1ELi4ELi3EEENS4_18smem_ptr_flag_bitsILi32EEENST_INS5_IJNSA_ILi8EEES18_EEENS5_IJSB_S18_EEEEEEENS4_9Copy_AtomIJNS4_39AutoVectorizingCopyWithAssumedAlignmentILi128EEESJ_EEENS4_8identityES12_S1C_vS1H_EENS_8epilogue10collective6detail29Sm90TmaWarpSpecializedAdapterINS1K_15DefaultEpilogueISJ_NS5_IJlSB_lEEES1O_NS1J_6thread17LinearCombinationISJ_Li1EffLNS1P_9ScaleType4KindE0ELNS_15FloatRoundStyleE2ESJ_EENS1_15EpilogueDefaultEEEEEvvEEEEvNT_6ParamsE --------------------------
	.section	.text._ZN7cutlass13device_kernelINS_4gemm6kernel13GemmUniversalIN4cute5tupleIJiiiiEEENS1_10collective13CollectiveMmaINS1_39MainloopSm90TmaGmmaRmemAWarpSpecializedILi9ENS5_IJNS4_1CILi1EEESB_SB_EEENS1_35KernelTmaWarpSpecializedCooperativeEEENS5_IJNSA_ILi128EEENSA_ILi64EEENSA_ILi32EEEEEENS_10tfloat32_tENS5_IJSB_llEEESJ_SK_NS4_8TiledMMAINS4_8MMA_AtomIJNS4_4SM904GMMA29MMA_64x64x8_F32TF32TF32_RS_TNILNSO_7ScaleInE1ELSQ_1EEEEEENS4_6LayoutINS5_IJNSA_ILi2EEESB_SB_EEENS5_IJSB_NSA_ILi0EEESW_EEEEENS5_IJNS4_10UnderscoreESZ_SZ_EEEEENS4_13SM90_TMA_LOADENS4_14ComposedLayoutINS4_7SwizzleILi1ELi4ELi3EEENS4_18smem_ptr_flag_bitsILi32EEENST_INS5_IJNSA_ILi8EEES18_EEENS5_IJSB_S18_EEEEEEENS4_9Copy_AtomIJNS4_39AutoVectorizingCopyWithAssumedAlignmentILi128EEESJ_EEENS4_8identityES12_S1C_vS1H_EENS_8epilogue10collective6detail29Sm90TmaWarpSpecializedAdapterINS1K_15DefaultEpilogueISJ_NS5_IJlSB_lEEES1O_NS1J_6thread17LinearCombinationISJ_Li1EffLNS1P_9ScaleType4KindE0ELNS_15FloatRoundStyleE2ESJ_EENS1_15EpilogueDefaultEEEEEvvEEEEvNT_6ParamsE,"ax",@progbits
	.align	128
.text._ZN7cutlass13device_kernelINS_4gemm6kernel13GemmUniversalIN4cute5tupleIJiiiiEEENS1_10collective13CollectiveMmaINS1_39MainloopSm90TmaGmmaRmemAWarpSpecializedILi9ENS5_IJNS4_1CILi1EEESB_SB_EEENS1_35KernelTmaWarpSpecializedCooperativeEEENS5_IJNSA_ILi128EEENSA_ILi64EEENSA_ILi32EEEEEENS_10tfloat32_tENS5_IJSB_llEEESJ_SK_NS4_8TiledMMAINS4_8MMA_AtomIJNS4_4SM904GMMA29MMA_64x64x8_F32TF32TF32_RS_TNILNSO_7ScaleInE1ELSQ_1EEEEEENS4_6LayoutINS5_IJNSA_ILi2EEESB_SB_EEENS5_IJSB_NSA_ILi0EEESW_EEEEENS5_IJNS4_10UnderscoreESZ_SZ_EEEEENS4_13SM90_TMA_LOADENS4_14ComposedLayoutINS4_7SwizzleILi1ELi4ELi3EEENS4_18smem_ptr_flag_bitsILi32EEENST_INS5_IJNSA_ILi8EEES18_EEENS5_IJSB_S18_EEEEEEENS4_9Copy_AtomIJNS4_39AutoVectorizingCopyWithAssumedAlignmentILi128EEESJ_EEENS4_8identityES12_S1C_vS1H_EENS_8epilogue10collective6detail29Sm90TmaWarpSpecializedAdapterINS1K_15DefaultEpilogueISJ_NS5_IJlSB_lEEES1O_NS1J_6thread17LinearCombinationISJ_Li1EffLNS1P_9ScaleType4KindE0ELNS_15FloatRoundStyleE2ESJ_EENS1_15EpilogueDefaultEEEEEvvEEEEvNT_6ParamsE:
        .type           _ZN7cutlass13device_kernelINS_4gemm6kernel13GemmUniversalIN4cute5tupleIJiiiiEEENS1_10collective13CollectiveMmaINS1_39MainloopSm90TmaGmmaRmemAWarpSpecializedILi9ENS5_IJNS4_1CILi1EEESB_SB_EEENS1_35KernelTmaWarpSpecializedCooperativeEEENS5_IJNSA_ILi128EEENSA_ILi64EEENSA_ILi32EEEEEENS_10tfloat32_tENS5_IJSB_llEEESJ_SK_NS4_8TiledMMAINS4_8MMA_AtomIJNS4_4SM904GMMA29MMA_64x64x8_F32TF32TF32_RS_TNILNSO_7ScaleInE1ELSQ_1EEEEEENS4_6LayoutINS5_IJNSA_ILi2EEESB_SB_EEENS5_IJSB_NSA_ILi0EEESW_EEEEENS5_IJNS4_10UnderscoreESZ_SZ_EEEEENS4_13SM90_TMA_LOADENS4_14ComposedLayoutINS4_7SwizzleILi1ELi4ELi3EEENS4_18smem_ptr_flag_bitsILi32EEENST_INS5_IJNSA_ILi8EEES18_EEENS5_IJSB_S18_EEEEEEENS4_9Copy_AtomIJNS4_39AutoVectorizingCopyWithAssumedAlignmentILi128EEESJ_EEENS4_8identityES12_S1C_vS1H_EENS_8epilogue10collective6detail29Sm90TmaWarpSpecializedAdapterINS1K_15DefaultEpilogueISJ_NS5_IJlSB_lEEES1O_NS1J_6thread17LinearCombinationISJ_Li1EffLNS1P_9ScaleType4KindE0ELNS_15FloatRoundStyleE2ESJ_EENS1_15EpilogueDefaultEEEEEvvEEEEvNT_6ParamsE,@function
        .size           _ZN7cutlass13device_kernelINS_4gemm6kernel13GemmUniversalIN4cute5tupleIJiiiiEEENS1_10collective13CollectiveMmaINS1_39MainloopSm90TmaGmmaRmemAWarpSpecializedILi9ENS5_IJNS4_1CILi1EEESB_SB_EEENS1_35KernelTmaWarpSpecializedCooperativeEEENS5_IJNSA_ILi128EEENSA_ILi64EEENSA_ILi32EEEEEENS_10tfloat32_tENS5_IJSB_llEEESJ_SK_NS4_8TiledMMAINS4_8MMA_AtomIJNS4_4SM904GMMA29MMA_64x64x8_F32TF32TF32_RS_TNILNSO_7ScaleInE1ELSQ_1EEEEEENS4_6LayoutINS5_IJNSA_ILi2EEESB_SB_EEENS5_IJSB_NSA_ILi0EEESW_EEEEENS5_IJNS4_10UnderscoreESZ_SZ_EEEEENS4_13SM90_TMA_LOADENS4_14ComposedLayoutINS4_7SwizzleILi1ELi4ELi3EEENS4_18smem_ptr_flag_bitsILi32EEENST_INS5_IJNSA_ILi8EEES18_EEENS5_IJSB_S18_EEEEEEENS4_9Copy_AtomIJNS4_39AutoVectorizingCopyWithAssumedAlignmentILi128EEESJ_EEENS4_8identityES12_S1C_vS1H_EENS_8epilogue10collective6detail29Sm90TmaWarpSpecializedAdapterINS1K_15DefaultEpilogueISJ_NS5_IJlSB_lEEES1O_NS1J_6thread17LinearCombinationISJ_Li1EffLNS1P_9ScaleType4KindE0ELNS_15FloatRoundStyleE2ESJ_EENS1_15EpilogueDefaultEEEEEvvEEEEvNT_6ParamsE,(.L_x_166 - _ZN7cutlass13device_kernelINS_4gemm6kernel13GemmUniversalIN4cute5tupleIJiiiiEEENS1_10collective13CollectiveMmaINS1_39MainloopSm90TmaGmmaRmemAWarpSpecializedILi9ENS5_IJNS4_1CILi1EEESB_SB_EEENS1_35KernelTmaWarpSpecializedCooperativeEEENS5_IJNSA_ILi128EEENSA_ILi64EEENSA_ILi32EEEEEENS_10tfloat32_tENS5_IJSB_llEEESJ_SK_NS4_8TiledMMAINS4_8MMA_AtomIJNS4_4SM904GMMA29MMA_64x64x8_F32TF32TF32_RS_TNILNSO_7ScaleInE1ELSQ_1EEEEEENS4_6LayoutINS5_IJNSA_ILi2EEESB_SB_EEENS5_IJSB_NSA_ILi0EEESW_EEEEENS5_IJNS4_10UnderscoreESZ_SZ_EEEEENS4_13SM90_TMA_LOADENS4_14ComposedLayoutINS4_7SwizzleILi1ELi4ELi3EEENS4_18smem_ptr_flag_bitsILi32EEENST_INS5_IJNSA_ILi8EEES18_EEENS5_IJSB_S18_EEEEEEENS4_9Copy_AtomIJNS4_39AutoVectorizingCopyWithAssumedAlignmentILi128EEESJ_EEENS4_8identityES12_S1C_vS1H_EENS_8epilogue10collective6detail29Sm90TmaWarpSpecializedAdapterINS1K_15DefaultEpilogueISJ_NS5_IJlSB_lEEES1O_NS1J_6thread17LinearCombinationISJ_Li1EffLNS1P_9ScaleType4KindE0ELNS_15FloatRoundStyleE2ESJ_EENS1_15EpilogueDefaultEEEEEvvEEEEvNT_6ParamsE)
        .other          _ZN7cutlass13device_kernelINS_4gemm6kernel13GemmUniversalIN4cute5tupleIJiiiiEEENS1_10collective13CollectiveMmaINS1_39MainloopSm90TmaGmmaRmemAWarpSpecializedILi9ENS5_IJNS4_1CILi1EEESB_SB_EEENS1_35KernelTmaWarpSpecializedCooperativeEEENS5_IJNSA_ILi128EEENSA_ILi64EEENSA_ILi32EEEEEENS_10tfloat32_tENS5_IJSB_llEEESJ_SK_NS4_8TiledMMAINS4_8MMA_AtomIJNS4_4SM904GMMA29MMA_64x64x8_F32TF32TF32_RS_TNILNSO_7ScaleInE1ELSQ_1EEEEEENS4_6LayoutINS5_IJNSA_ILi2EEESB_SB_EEENS5_IJSB_NSA_ILi0EEESW_EEEEENS5_IJNS4_10UnderscoreESZ_SZ_EEEEENS4_13SM90_TMA_LOADENS4_14ComposedLayoutINS4_7SwizzleILi1ELi4ELi3EEENS4_18smem_ptr_flag_bitsILi32EEENST_INS5_IJNSA_ILi8EEES18_EEENS5_IJSB_S18_EEEEEEENS4_9Copy_AtomIJNS4_39AutoVectorizingCopyWithAssumedAlignmentILi128EEESJ_EEENS4_8identityES12_S1C_vS1H_EENS_8epilogue10collective6detail29Sm90TmaWarpSpecializedAdapterINS1K_15DefaultEpilogueISJ_NS5_IJlSB_lEEES1O_NS1J_6thread17LinearCombinationISJ_Li1EffLNS1P_9ScaleType4KindE0ELNS_15FloatRoundStyleE2ESJ_EENS1_15EpilogueDefaultEEEEEvvEEEEvNT_6ParamsE,@"STO_CUDA_ENTRY STV_DEFAULT"
_ZN7cutlass13device_kernelINS_4gemm6kernel13GemmUniversalIN4cute5tupleIJiiiiEEENS1_10collective13CollectiveMmaINS1_39MainloopSm90TmaGmmaRmemAWarpSpecializedILi9ENS5_IJNS4_1CILi1EEESB_SB_EEENS1_35KernelTmaWarpSpecializedCooperativeEEENS5_IJNSA_ILi128EEENSA_ILi64EEENSA_ILi32EEEEEENS_10tfloat32_tENS5_IJSB_llEEESJ_SK_NS4_8TiledMMAINS4_8MMA_AtomIJNS4_4SM904GMMA29MMA_64x64x8_F32TF32TF32_RS_TNILNSO_7ScaleInE1ELSQ_1EEEEEENS4_6LayoutINS5_IJNSA_ILi2EEESB_SB_EEENS5_IJSB_NSA_ILi0EEESW_EEEEENS5_IJNS4_10UnderscoreESZ_SZ_EEEEENS4_13SM90_TMA_LOADENS4_14ComposedLayoutINS4_7SwizzleILi1ELi4ELi3EEENS4_18smem_ptr_flag_bitsILi32EEENST_INS5_IJNSA_ILi8EEES18_EEENS5_IJSB_S18_EEEEEEENS4_9Copy_AtomIJNS4_39AutoVectorizingCopyWithAssumedAlignmentILi128EEESJ_EEENS4_8identityES12_S1C_vS1H_EENS_8epilogue10collective6detail29Sm90TmaWarpSpecializedAdapterINS1K_15DefaultEpilogueISJ_NS5_IJlSB_lEEES1O_NS1J_6thread17LinearCombinationISJ_Li1EffLNS1P_9ScaleType4KindE0ELNS_15FloatRoundStyleE2ESJ_EENS1_15EpilogueDefaultEEEEEvvEEEEvNT_6ParamsE:
[----:B------:R-:W0:Y:S02]  /*0000*/  LDC R1, c[0x0][0x28] ;  /* 0x00000a00ff017b82 */ /* 0x000e240000000800 */
[----:B0-----:R-:W-:Y:S01]  /*0010*/  VIADD R1, R1, 0xffffffe8 ;  /* 0xffffffe801017836 */ /* 0x001fe20000000000 */
[----:B------:R-:W0:Y:S01]  /*0020*/  S2R R2, SR_TID.X ;  /* 0x0000000000027919 */ /* 0x000e220000002100 */
[----:B------:R-:W-:Y:S01]  /*0030*/  ELECT P0, URZ, PT ;  /* 0x00000000003f782f */ /* 0x000fe20003800000 */
[----:B------:R-:W-:Y:S01]  /*0040*/  BSSY B0, `(.L_x_0) ;  /* 0x000000f000007945 */ /* 0x000fe20003800000 */
[--C-:B0-----:R-:W-:Y:S02]  /*0050*/  SHF.R.U32.HI R19, RZ, 0x5, R2.reuse ;  /* 0x00000005ff137819 */ /* 0x101fe40000011602 */
[----:B------:R-:W-:-:S03]  /*0060*/  SHF.R.U32.HI R22, RZ, 0x7, R2 ;  /* 0x00000007ff167819 */ /* 0x000fc60000011602 */
[----:B------:R-:W0:Y:S04]  /*0070*/  SHFL.IDX PT, R0, R19, RZ, 0x1f ;  /* 0x00001fff13007589 */ /* 0x000e2800000e0000 */
[----:B------:R1:W2:Y:S01]  /*0080*/  SHFL.IDX PT, R5, R22, RZ, 0x1f ;  /* 0x00001fff16057589 */ /* 0x0002a200000e0000 */
[----:B0-----:R-:W-:-:S13]  /*0090*/  ISETP.NE.OR P0, PT, R0, RZ, !P0 ;  /* 0x000000ff0000720c */ /* 0x001fda0004705670 */
[----:B-12---:R-:W-:Y:S05]  /*00a0*/  @P0 BRA `(.L_x_1) ;  /* 0x0000000000200947 */ /* 0x006fea0003800000 */
[----:B------:R-:W-:Y:S02]  /*00b0*/  ULDC.64 UR4, c[0x0][0x198] ;  /* 0x0000660000047ab9 */ /* 0x000fe40000000a00 */
[----:B------:R-:W-:Y:S02]  /*00c0*/  UIADD3 UR6, UP0, UR4, 0xf0, URZ ;  /* 0x000000f004067890 */ /* 0x000fe4000ff1e03f */
[----:B------:R-:W-:Y:S02]  /*00d0*/  UIADD3 UR4, UP1, UR4, 0x1f0, URZ ;  /* 0x000001f004047890 */ /* 0x000fe4000ff3e03f */
[----:B------:R-:W-:Y:S02]  /*00e0*/  UIADD3.X UR7, URZ, UR5, URZ, UP0, !UPT ;  /* 0x000000053f077290 */ /* 0x000fe400087fe43f */
[----:B------:R-:W-:-:S07]  /*00f0*/  UIADD3.X UR5, URZ, UR5, URZ, UP1, !UPT ;  /* 0x000000053f057290 */ /* 0x000fce0008ffe43f */
[----:B------:R0:W-:Y:S02]  /*0100*/  UTMACCTL.PF [UR6] ;  /* 0x00000000060079b9 */ /* 0x0001e40008040000 */
[----:B------:R0:W-:Y:S02]  /*0110*/  UTMACCTL.PF [UR4] ;  /* 0x00000000040079b9 */ /* 0x0001e40008040000 */
[----:B0-----:R-:W-:Y:S01]  /*0120*/  NOP ;  /* 0x0000000000007918 */ /* 0x001fe20000000000 */
.L_x_1:
[----:B------:R-:W-:Y:S05]  /*0130*/  BSYNC B0 ;  /* 0x0000000000007941 */ /* 0x000fea0003800000 */
.L_x_0:
[----:B------:R-:W0:Y:S02]  /*0140*/  SHFL.IDX PT, R2, R19, RZ, 0x1f ;  /* 0x00001fff13027589 */ /* 0x000e2400000e0000 */
[----:B0-----:R-:W-:-:S13]  /*0150*/  ISETP.NE.AND P0, PT, R2, RZ, PT ;  /* 0x000000ff0200720c */ /* 0x001fda0003f05270 */
[----:B------:R-:W-:Y:S05]  /*0160*/  @P0 BRA `(.L_x_2) ;  /* 0x00000000008c0947 */ /* 0x000fea0003800000 */
[----:B------:R-:W-:Y:S01]  /*0170*/  ELECT P0, URZ, PT ;  /* 0x00000000003f782f */ /* 0x000fe20003800000 */
[----:B------:R-:W-:-:S12]  /*0180*/  BSSY B0, `(.L_x_2) ;  /* 0x0000021000007945 */ /* 0x000fd80003800000 */
[----:B------:R-:W-:Y:S05]  /*0190*/  @!P0 BRA `(.L_x_3) ;  /* 0x00000000007c8947 */ /* 0x000fea0003800000 */
[----:B------:R-:W0:Y:S01]  /*01a0*/  S2UR UR8, SR_CgaCtaId ;  /* 0x00000000000879c3 */ /* 0x000e220000008800 */
[----:B------:R-:W-:Y:S01]  /*01b0*/  UMOV UR4, 0x400 ;  /* 0x0000040000047882 */ /* 0x000fe20000000000 */
[----:B------:R-:W-:Y:S01]  /*01c0*/  UMOV UR5, 0x1 ;  /* 0x0000000100057882 */ /* 0x000fe20000000000 */
[----:B------:R-:W-:Y:S02]  /*01d0*/  UMOV UR6, 0x100 ;  /* 0x0000010000067882 */ /* 0x000fe40000000000 */
[----:B------:R-:W-:-:S04]  /*01e0*/  UIADD3 UR6, -UR6, 0x100000, URZ ;  /* 0x0010000006067890 */ /* 0x000fc8000fffe13f */
[----:B------:R-:W-:Y:S02]  /*01f0*/  USHF.L.U32 UR7, UR6, 0xb, URZ ;  /* 0x0000000b06077899 */ /* 0x000fe4000800063f */
[----:B------:R-:W-:Y:S02]  /*0200*/  USHF.L.U32 UR6, UR6, 0x1, URZ ;  /* 0x0000000106067899 */ /* 0x000fe4000800063f */
[----:B0-----:R-:W-:Y:S02]  /*0210*/  ULEA UR8, UR8, UR4, 0x18 ;  /* 0x0000000408087291 */ /* 0x001fe4000f8ec03f */
[----:B------:R-:W-:-:S04]  /*0220*/  UIADD3 UR4, -UR5, 0x100000, URZ ;  /* 0x0010000005047890 */ /* 0x000fc8000fffe13f */
[----:B------:R-:W-:Y:S02]  /*0230*/  USHF.L.U32 UR5, UR4, 0xb, URZ ;  /* 0x0000000b04057899 */ /* 0x000fe4000800063f */
[----:B------:R-:W-:Y:S01]  /*0240*/  USHF.L.U32 UR4, UR4, 0x1, URZ ;  /* 0x0000000104047899 */ /* 0x000fe2000800063f */
[----:B------:R-:W0:Y:S11]  /*0250*/  FENCE.VIEW.ASYNC.S ;  /* 0x00000000000073c6 */ /* 0x000e360000000000 */
[----:B0-----:R0:W1:Y:S01]  /*0260*/  SYNCS.EXCH.64 URZ, [UR8], UR4 ;  /* 0x00000004083f75b2 */ /* 0x0010620008000100 */
[----:B------:R0:W2:Y:S01]  /*0270*/  SYNCS.EXCH.64 URZ, [UR8+0x48], UR6 ;  /* 0x00004806083f75b2 */ /* 0x0000a20008000100 */
[----:B------:R0:W3:Y:S01]  /*0280*/  SYNCS.EXCH.64 URZ, [UR8+0x8], UR4 ;  /* 0x00000804083f75b2 */ /* 0x0000e20008000100 */
[----:B------:R0:W4:Y:S01]  /*0290*/  SYNCS.EXCH.64 URZ, [UR8+0x50], UR6 ;  /* 0x00005006083f75b2 */ /* 0x0001220008000100 */
[----:B------:R0:W0:Y:S01]  /*02a0*/  SYNCS.EXCH.64 URZ, [UR8+0x10], UR4 ;  /* 0x00001004083f75b2 */ /* 0x0000220008000100 */
        /* <DEDUP_REMOVED lines=13> */
[----:B------:R-:W-:Y:S01]  /*0380*/  NOP ;  /* 0x0000000000007918 */ /* 0x000fe20000000000 */
.L_x_3:
[----:B0-----:R-:W-:Y:S05]  /*0390*/  BSYNC B0 ;  /* 0x0000000000007941 */ /* 0x001fea0003800000 */
.L_x_2:
[----:B------:R-:W0:Y:S01]  /*03a0*/  SHFL.IDX PT, R2, R19, RZ, 0x1f ;  /* 0x00001fff13027589 */ /* 0x000e2200000e0000 */
[----:B------:R-:W-:Y:S01]  /*03b0*/  ELECT P0, URZ, PT ;  /* 0x00000000003f782f */ /* 0x000fe20003800000 */
[----:B------:R-:W5:Y:S01]  /*03c0*/  LDC R3, c[0x0][0x65c] ;  /* 0x00019700ff037b82 */ /* 0x000f620000000800 */
[----:B------:R-:W-:Y:S01]  /*03d0*/  UMOV UR4, 0x20 ;  /* 0x0000002000047882 */ /* 0x000fe20000000000 */
[----:B------:R-:W1:Y:S01]  /*03e0*/  S2R R4, SR_CTAID.Y ;  /* 0x0000000000047919 */ /* 0x000e620000002600 */
[----:B------:R-:W-:Y:S01]  /*03f0*/  ISETP.NE.AND P2, PT, R5, RZ, PT ;  /* 0x000000ff0500720c */ /* 0x000fe20003f45270 */
[----:B------:R-:W-:Y:S01]  /*0400*/  NOP ;  /* 0x0000000000007918 */ /* 0x000fe20000000000 */
[----:B------:R-:W-:Y:S01]  /*0410*/  NOP ;  /* 0x0000000000007918 */ /* 0x000fe20000000000 */
[----:B0-----:R-:W-:Y:S02]  /*0420*/  ISETP.NE.OR P0, PT, R2, RZ, !P0 ;  /* 0x000000ff0200720c */ /* 0x001fe40004705670 */
[----:B-----5:R-:W-:Y:S01]  /*0430*/  ISETP.NE.AND P3, PT, R3, 0x1, PT ;  /* 0x000000010300780c */ /* 0x020fe20003f65270 */
[----:B------:R-:W0:Y:S01]  /*0440*/  S2R R2, SR_CTAID.X ;  /* 0x0000000000027919 */ /* 0x000e220000002500 */
[----:B------:R-:W-:-:S04]  /*0450*/  SHF.R.S32.HI R3, RZ, 0x1f, R0 ;  /* 0x0000001fff037819 */ /* 0x000fc80000011400 */
[----:B------:R-:W-:-:S04]  /*0460*/  LEA.HI R3, R3, R0, RZ, 0x2 ;  /* 0x0000000003037211 */ /* 0x000fc800078f10ff */
[----:B------:R-:W-:Y:S01]  /*0470*/  LOP3.LUT R3, R3, 0xfffffffc, RZ, 0xc0, !PT ;  /* 0xfffffffc03037812 */ /* 0x000fe200078ec0ff */
[----:B------:R-:W-:Y:S01]  /*0480*/  VOTEU.ALL UP0, P0 ;  /* 0x00000000003f7886 */ /* 0x000fe20000000000 */
[----:B------:R-:W-:Y:S01]  /*0490*/  VOTEU.ALL UP1, P0 ;  /* 0x00000000003f7886 */ /* 0x000fe20000020000 */
[----:B------:R-:W0:Y:S01]  /*04a0*/  @P3 LDC R9, c[0x0][0x10] ;  /* 0x00000400ff093b82 */ /* 0x000e220000000800 */
[----:B-1----:R-:W-:Y:S02]  /*04b0*/  @P3 IMAD.MOV.U32 R6, RZ, RZ, R4 ;  /* 0x000000ffff063224 */ /* 0x002fe400078e0004 */
[----:B------:R-:W-:Y:S01]  /*04c0*/  IMAD.IADD R0, R0, 0x1, -R3 ;  /* 0x0000000100007824 */ /* 0x000fe200078e0a03 */
[----:B------:R-:W-:Y:S01]  /*04d0*/  @!UP0 UMOV UR6, 0x400 ;  /* 0x0000040000068882 */ /* 0x000fe20000000000 */
[----:B------:R-:W-:-:S04]  /*04e0*/  @!UP0 UIADD3 UR4, -UR4, 0x100000, URZ ;  /* 0x0010000004048890 */ /* 0x000fc8000fffe13f */
[----:B------:R-:W-:Y:S02]  /*04f0*/  @!UP0 USHF.L.U32 UR5, UR4, 0xb, URZ ;  /* 0x0000000b04058899 */ /* 0x000fe4000800063f */
[----:B------:R-:W-:Y:S01]  /*0500*/  @!UP0 USHF.L.U32 UR4, UR4, 0x1, URZ ;  /* 0x0000000104048899 */ /* 0x000fe2000800063f */
[----:B------:R-:W-:Y:S01]  /*0510*/  @P3 IMAD.MOV.U32 R7, RZ, RZ, RZ ;  /* 0x000000ffff073224 */ /* 0x000fe200078e00ff */
[----:B------:R-:W1:Y:S01]  /*0520*/  @!UP0 S2UR UR7, SR_CgaCtaId ;  /* 0x00000000000789c3 */ /* 0x000e620000008800 */
[----:B------:R-:W-:Y:S02]  /*0530*/  IMAD.MOV.U32 R3, RZ, RZ, RZ ;  /* 0x000000ffff037224 */ /* 0x000fe400078e00ff */
[----:B------:R-:W-:-:S05]  /*0540*/  @P3 IMAD.MOV.U32 R17, RZ, RZ, RZ ;  /* 0x000000ffff113224 */ /* 0x000fca00078e00ff */
[----:B------:R-:W5:Y:S01]  /*0550*/  @!P3 LDC R11, c[0x0][0xc] ;  /* 0x00000300ff0bbb82 */ /* 0x000f620000000800 */
[----:B0-----:R-:W-:-:S04]  /*0560*/  @P3 IMAD.WIDE.U32 R8, R2, R9, R6 ;  /* 0x0000000902083225 */ /* 0x001fc800078e0006 */
[----:B------:R-:W-:Y:S02]  /*0570*/  @P3 IMAD.MOV.U32 R18, RZ, RZ, R8 ;  /* 0x000000ffff123224 */ /* 0x000fe400078e0008 */
[----:B------:R-:W-:Y:S01]  /*0580*/  @P3 IMAD.IADD R17, R9, 0x1, R17 ;  /* 0x0000000109113824 */ /* 0x000fe200078e0211 */
[----:B-1----:R-:W-:Y:S01]  /*0590*/  @!UP0 ULEA UR6, UR7, UR6, 0x18 ;  /* 0x0000000607068291 */ /* 0x002fe2000f8ec03f */
[----:B------:R-:W-:Y:S01]  /*05a0*/  VOTEU.ALL UP0, P0 ;  /* 0x00000000003f7886 */ /* 0x000fe20000000000 */
[----:B------:R-:W-:-:S04]  /*05b0*/  ISETP.NE.AND P0, PT, R0, 0x3, PT ;  /* 0x000000030000780c */ /* 0x000fc80003f05270 */
[----:B------:R-:W-:Y:S01]  /*05c0*/  ISETP.EQ.OR P0, PT, R0, RZ, !P0 ;  /* 0x000000ff0000720c */ /* 0x000fe20004702670 */
[----:B-----5:R-:W-:-:S03]  /*05d0*/  @!P3 IMAD.WIDE.U32 R6, R11, R4, R2 ;  /* 0x000000040b06b225 */ /* 0x020fc600078e0002 */
[C---:B------:R-:W-:Y:S01]  /*05e0*/  ISETP.EQ.AND P0, PT, R5.reuse, RZ, P0 ;  /* 0x000000ff0500720c */ /* 0x040fe20000702270 */
[----:B------:R-:W-:Y:S01]  /*05f0*/  VIADD R5, R5, 0xffffffff ;  /* 0xffffffff05057836 */ /* 0x000fe20000000000 */
[----:B------:R-:W0:Y:S02]  /*0600*/  FENCE.VIEW.ASYNC.S ;  /* 0x00000000000073c6 */ /* 0x000e240000000000 */
[----:B0-----:R0:W2:Y:S01]  /*0610*/  @!UP0 SYNCS.EXCH.64 URZ, [UR6+0xa0], UR4 ;  /* 0x0000a004063f85b2 */ /* 0x0010a20008000100 */
[----:B------:R-:W-:Y:S01]  /*0620*/  @!P3 IMAD.MOV.U32 R18, RZ, RZ, R6 ;  /* 0x000000ffff12b224 */ /* 0x000fe200078e0006 */
[----:B------:R-:W-:Y:S01]  /*0630*/  SEL R16, RZ, 0x1, !P0 ;  /* 0x00000001ff107807 */ /* 0x000fe20004000000 */
[----:B------:R-:W-:Y:S01]  /*0640*/  @!P3 IMAD.MOV.U32 R17, RZ, RZ, R7 ;  /* 0x000000ffff11b224 */ /* 0x000fe200078e0007 */
[----:B------:R-:W-:-:S04]  /*0650*/  ISETP.GE.U32.AND P1, PT, R5, 0x2, PT ;  /* 0x000000020500780c */ /* 0x000fc80003f26070 */
[----:B------:R-:W-:Y:S01]  /*0660*/  SEL R16, R16, 0x2, P1 ;  /* 0x0000000210107807 */ /* 0x000fe20000800000 */
[----:B------:R0:W2:Y:S01]  /*0670*/  @!UP1 SYNCS.EXCH.64 URZ, [UR6+0xa8], UR4 ;  /* 0x0000a804063f95b2 */ /* 0x0000a20008000100 */
[----:B------:R-:W-:Y:S01]  /*0680*/  NOP ;  /* 0x0000000000007918 */ /* 0x000fe20000000000 */
[----:B--234-:R-:W-:Y:S06]  /*0690*/  BAR.SYNC.DEFER_BLOCKING 0x0 ;  /* 0x0000000000007b1d */ /* 0x01cfec0000010000 */
[----:B------:R-:W-:Y:S05]  /*06a0*/  @!P2 BRA `(.L_x_4) ;  /* 0x0000005400a8a947 */ /* 0x000fea0003800000 */
[----:B------:R-:W-:-:S13]  /*06b0*/  ISETP.GT.U32.AND P0, PT, R5, 0x1, PT ;  /* 0x000000010500780c */ /* 0x000fda0003f04070 */
[----:B0-----:R-:W-:Y:S05]  /*06c0*/  @P0 EXIT ;  /* 0x000000000000094d */ /* 0x001fea0003800000 */
[----:B------:R-:W-:Y:S01]  /*06d0*/  ULDC.64 UR4, c[0x0][0x650] ;  /* 0x0001940000047ab9 */ /* 0x000fe20000000a00 */
[----:B------:R-:W-:Y:S01]  /*06e0*/  PRMT R0, RZ, 0x7610, R0 ;  /* 0x00007610ff007816 */ /* 0x000fe20000000000 */
[----:B------:R-:W-:Y:S01]  /*06f0*/  IMAD.MOV.U32 R58, RZ, RZ, -0x1 ;  /* 0xffffffffff3a7424 */ /* 0x000fe200078e00ff */
[----:B------:R-:W-:Y:S01]  /*0700*/  ISETP.GE.U32.AND P0, PT, R18, UR4, PT ;  /* 0x0000000412007c0c */ /* 0x000fe2000bf06070 */
[----:B------:R-:W-:Y:S02]  /*0710*/  IMAD.MOV.U32 R59, RZ, RZ, -0x1 ;  /* 0xffffffffff3b7424 */ /* 0x000fe400078e00ff */
[----:B------:R-:W-:Y:S01]  /*0720*/  IMAD.MOV.U32 R23, RZ, RZ, -0x1 ;  /* 0xffffffffff177424 */ /* 0x000fe200078e00ff */
[----:B------:R-:W-:-:S13]  /*0730*/  ISETP.GE.U32.AND.EX P0, PT, R17, UR5, PT, P0 ;  /* 0x0000000511007c0c */ /* 0x000fda000bf06100 */
[----:B------:R-:W-:Y:S05]  /*0740*/  @P0 BRA `(.L_x_5) ;  /* 0x0000000400640947 */ /* 0x000fea0003800000 */
[----:B------:R-:W0:Y:S01]  /*0750*/  LDC.64 R14, c[0x0][0x628] ;  /* 0x00018a00ff0e7b82 */ /* 0x000e220000000a00 */
[----:B------:R-:W-:Y:S02]  /*0760*/  IMAD.MOV.U32 R6, RZ, RZ, R18 ;  /* 0x000000ffff067224 */ /* 0x000fe400078e0012 */
[----:B------:R-:W-:-:S05]  /*0770*/  IMAD.MOV.U32 R7, RZ, RZ, R17 ;  /* 0x000000ffff077224 */ /* 0x000fca00078e0011 */
[----:B------:R-:W1:Y:S08]  /*0780*/  LDC R0, c[0x0][0x630] ;  /* 0x00018c00ff007b82 */ /* 0x000e700000000800 */
[----:B------:R-:W2:Y:S01]  /*0790*/  LDC.64 R20, c[0x0][0x620] ;  /* 0x00018800ff147b82 */ /* 0x000ea20000000a00 */
[----:B0-----:R-:W-:-:S04]  /*07a0*/  ISETP.NE.U32.AND P0, PT, R14, RZ, PT ;  /* 0x000000ff0e00720c */ /* 0x001fc80003f05070 */
[----:B------:R-:W-:-:S13]  /*07b0*/  ISETP.NE.AND.EX P0, PT, R15, RZ, PT, P0 ;  /* 0x000000ff0f00720c */ /* 0x000fda0003f05300 */
[----:B-12---:R-:W-:Y:S05]  /*07c0*/  @!P0 BRA `(.L_x_6) ;  /* 0x0000000000288947 */ /* 0x006fea0003800000 */
[----:B------:R-:W0:Y:S02]  /*07d0*/  LDC R5, c[0x0][0x634] ;  /* 0x00018d00ff057b82 */ /* 0x000e240000000800 */
[----:B0-----:R-:W-:-:S05]  /*07e0*/  IADD3 R5, P0, R18, R5, RZ ;  /* 0x0000000512057210 */ /* 0x001fca0007f1e0ff */
[----:B------:R-:W-:-:S04]  /*07f0*/  IMAD.X R13, RZ, RZ, R17, P0 ;  /* 0x000000ffff0d7224 */ /* 0x000fc800000e0611 */
[----:B------:R-:W-:-:S04]  /*0800*/  IMAD.WIDE.U32 R6, R13, R14, RZ ;  /* 0x0000000e0d067225 */ /* 0x000fc800078e00ff */
[----:B------:R-:W-:-:S04]  /*0810*/  IMAD.WIDE.U32 R8, P0, R5, R15, R6 ;  /* 0x0000000f05087225 */ /* 0x000fc80007800006 */
[----:B------:R-:W-:-:S04]  /*0820*/  IMAD.WIDE.U32 R6, R5, R14, RZ ;  /* 0x0000000e05067225 */ /* 0x000fc800078e00ff */
[----:B------:R-:W-:Y:S01]  /*0830*/  IMAD.X R11, RZ, RZ, RZ, P0 ;  /* 0x000000ffff0b7224 */ /* 0x000fe200000e06ff */
[----:B------:R-:W-:Y:S01]  /*0840*/  IADD3 RZ, P0, R7, R8, RZ ;  /* 0x0000000807ff7210 */ /* 0x000fe20007f1e0ff */
[----:B------:R-:W-:-:S04]  /*0850*/  IMAD.MOV.U32 R10, RZ, RZ, R9 ;  /* 0x000000ffff0a7224 */ /* 0x000fc800078e0009 */
[----:B------:R-:W-:-:S08]  /*0860*/  IMAD.WIDE.U32.X R6, R13, R15, R10, P0 ;  /* 0x0000000f0d067225 */ /* 0x000fd000000e040a */
.L_x_6:
[-CC-:B------:R-:W-:Y:S01]  /*0870*/  SHF.R.U64 R26, R6, R0.reuse, R7.reuse ;  /* 0x00000000061a7219 */ /* 0x180fe20000001207 */
[----:B------:R-:W0:Y:S01]  /*0880*/  LDC.64 R24, c[0x0][0x640] ;  /* 0x00019000ff187b82 */ /* 0x000e220000000a00 */
[----:B------:R-:W-:Y:S01]  /*0890*/  SHF.R.U32.HI R3, RZ, R0, R7 ;  /* 0x00000000ff037219 */ /* 0x000fe20000011607 */
[----:B------:R-:W-:Y:S01]  /*08a0*/  ULDC UR4, c[0x0][0x150] ;  /* 0x0000540000047ab9 */ /* 0x000fe20000000800 */
[----:B------:R-:W-:Y:S01]  /*08b0*/  IADD3 R5, P0, RZ, -R26, RZ ;  /* 0x8000001aff057210 */ /* 0x000fe20007f1e0ff */
[----:B------:R-:W-:Y:S01]  /*08c0*/  IMAD.MOV.U32 R6, RZ, RZ, R18 ;  /* 0x000000ffff067224 */ /* 0x000fe200078e0012 */
[----:B------:R-:W-:Y:S01]  /*08d0*/  I2FP.F32.U32 R0, R2 ;  /* 0x0000000200007245 */ /* 0x000fe20000201000 */
[----:B------:R-:W-:Y:S02]  /*08e0*/  IMAD.MOV.U32 R7, RZ, RZ, R17 ;  /* 0x000000ffff077224 */ /* 0x000fe400078e0011 */
[----:B------:R-:W1:Y:S01]  /*08f0*/  LDC R10, c[0x0][0x618] ;  /* 0x00018600ff0a7b82 */ /* 0x000e620000000800 */
[----:B------:R-:W-:-:S02]  /*0900*/  IMAD.X R9, RZ, RZ, ~R3, P0 ;  /* 0x000000ffff097224 */ /* 0x000fc400000e0e03 */
[----:B------:R-:W-:Y:S01]  /*0910*/  FMUL R0, R0, UR4 ;  /* 0x0000000400007c20 */ /* 0x000fe20008400000 */
[----:B------:R-:W-:Y:S01]  /*0920*/  IMAD.WIDE.U32 R6, R5, R20, R6 ;  /* 0x0000001405067225 */ /* 0x000fe200078e0006 */
[----:B------:R-:W-:-:S03]  /*0930*/  ULDC UR4, c[0x0][0x154] ;  /* 0x0000550000047ab9 */ /* 0x000fc60000000800 */
[----:B------:R-:W-:Y:S01]  /*0940*/  IMAD R8, R9, R20, RZ ;  /* 0x0000001409087224 */ /* 0x000fe200078e02ff */
[----:B------:R-:W2:Y:S01]  /*0950*/  LDC R3, c[0x0][0x144] ;  /* 0x00005100ff037b82 */ /* 0x000ea20000000800 */
[----:B------:R-:W3:Y:S01]  /*0960*/  F2I.U32.TRUNC.NTZ R0, R0 ;  /* 0x0000000000007305 */ /* 0x000ee2000020f000 */
[----:B------:R-:W-:Y:S02]  /*0970*/  IMAD.MOV.U32 R9, RZ, RZ, -0x1 ;  /* 0xffffffffff097424 */ /* 0x000fe400078e00ff */
[----:B------:R-:W-:-:S04]  /*0980*/  IMAD R5, R5, R21, R8 ;  /* 0x0000001505057224 */ /* 0x000fc800078e0208 */
[----:B------:R-:W4:Y:S01]  /*0990*/  LDC R14, c[0x0][0x608] ;  /* 0x00018200ff0e7b82 */ /* 0x000f220000000800 */
[----:B------:R-:W-:Y:S01]  /*09a0*/  IMAD.IADD R7, R7, 0x1, R5 ;  /* 0x0000000107077824 */ /* 0x000fe200078e0205 */
[----:B0-----:R-:W-:Y:S02]  /*09b0*/  ISETP.NE.U32.AND P0, PT, R24, RZ, PT ;  /* 0x000000ff1800720c */ /* 0x001fe40003f05070 */
[----:B------:R-:W-:Y:S02]  /*09c0*/  I2FP.F32.U32 R5, R4 ;  /* 0x0000000400057245 */ /* 0x000fe40000201000 */
[----:B------:R-:W-:Y:S02]  /*09d0*/  ISETP.NE.AND.EX P0, PT, R25, RZ, PT, P0 ;  /* 0x000000ff1900720c */ /* 0x000fe40003f05300 */
[----:B------:R-:W0:Y:S01]  /*09e0*/  LDC R8, c[0x0][0x658] ;  /* 0x00019600ff087b82 */ /* 0x000e220000000800 */
[-CC-:B-1----:R-:W-:Y:S01]  /*09f0*/  SHF.R.U64 R12, R6, R10.reuse, R7.reuse ;  /* 0x0000000a060c7219 */ /* 0x182fe20000001207 */
[----:B---3--:R-:W-:Y:S01]  /*0a00*/  IMAD.MOV R6, RZ, RZ, -R0 ;  /* 0x000000ffff067224 */ /* 0x008fe200078e0a00 */
[----:B------:R-:W-:-:S05]  /*0a10*/  SHF.R.U32.HI R7, RZ, R10, R7 ;  /* 0x0000000aff077219 */ /* 0x000fca0000011607 */
[----:B------:R-:W1:Y:S01]  /*0a20*/  LDC R13, c[0x0][0x148] ;  /* 0x00005200ff0d7b82 */ /* 0x000e620000000800 */
[----:B--2---:R-:W-:Y:S02]  /*0a30*/  IMAD R0, R3, R6, R2 ;  /* 0x0000000603007224 */ /* 0x004fe400078e0202 */
[----:B------:R-:W-:-:S04]  /*0a40*/  FMUL R3, R5, UR4 ;  /* 0x0000000405037c20 */ /* 0x000fc80008400000 */
[----:B------:R2:W3:Y:S01]  /*0a50*/  F2I.U32.TRUNC.NTZ R11, R3 ;  /* 0x00000003000b7305 */ /* 0x0004e2000020f000 */
[----:B------:R-:W1:Y:S01]  /*0a60*/  LDC R21, c[0x0][0x600] ;  /* 0x00018000ff157b82 */ /* 0x000e620000000800 */
[-CC-:B----4-:R-:W-:Y:S02]  /*0a70*/  SHF.R.U64 R27, R12, R14.reuse, R7.reuse ;  /* 0x0000000e0c1b7219 */ /* 0x190fe40000001207 */
[----:B------:R-:W-:Y:S01]  /*0a80*/  SHF.R.U32.HI R5, RZ, R14, R7 ;  /* 0x0000000eff057219 */ /* 0x000fe20000011607 */
[----:B------:R-:W-:-:S04]  /*0a90*/  IMAD.MOV.U32 R7, RZ, RZ, 0x1 ;  /* 0x00000001ff077424 */ /* 0x000fc800078e00ff */
[----:B------:R-:W4:Y:S01]  /*0aa0*/  LDC R20, c[0x0][0x648] ;  /* 0x00019200ff147b82 */ /* 0x000f220000000800 */
[-C--:B0-----:R-:W-:Y:S02]  /*0ab0*/  SHF.L.U32 R2, R9, R8.reuse, RZ ;  /* 0x0000000809027219 */ /* 0x081fe400000006ff */
[-CC-:B------:R-:W-:Y:S02]  /*0ac0*/  SHF.R.U64 R14, R27, R8.reuse, R5.reuse ;  /* 0x000000081b0e7219 */ /* 0x180fe40000001205 */
[----:B------:R-:W-:Y:S02]  /*0ad0*/  SHF.R.U32.HI R15, RZ, R8, R5 ;  /* 0x00000008ff0f7219 */ /* 0x000fe40000011605 */
[----:B------:R-:W-:Y:S01]  /*0ae0*/  LOP3.LUT R10, RZ, R2, RZ, 0x33, !PT ;  /* 0x00000002ff0a7212 */ /* 0x000fe200078e33ff */
[----:B------:R-:W0:Y:S01]  /*0af0*/  LDC R23, c[0x0][0x638] ;  /* 0x00018e00ff177b82 */ /* 0x000e220000000800 */
[----:B------:R-:W-:Y:S01]  /*0b00*/  SHF.L.U32 R5, R7, R8, RZ ;  /* 0x0000000807057219 */ /* 0x000fe200000006ff */
[----:B------:R-:W-:-:S02]  /*0b10*/  IMAD.MOV.U32 R2, RZ, RZ, R14 ;  /* 0x000000ffff027224 */ /* 0x000fc400078e000e */
[----:B--2---:R-:W-:-:S04]  /*0b20*/  IMAD.MOV.U32 R3, RZ, RZ, R15 ;  /* 0x000000ffff037224 */ /* 0x004fc800078e000f */
[----:B------:R-:W2:Y:S01]  /*0b30*/  LDC R58, c[0x0][0x610] ;  /* 0x00018400ff3a7b82 */ /* 0x000ea20000000800 */
[----:B---3--:R-:W-:Y:S05]  /*0b40*/  @!P0 BRA `(.L_x_7) ;  /* 0x0000000000288947 */ /* 0x008fea0003800000 */
[----:B------:R-:W3:Y:S02]  /*0b50*/  LDC R9, c[0x0][0x64c] ;  /* 0x00019300ff097b82 */ /* 0x000ee40000000800 */
[----:B---3--:R-:W-:-:S05]  /*0b60*/  IADD3 R9, P0, R14, R9, RZ ;  /* 0x000000090e097210 */ /* 0x008fca0007f1e0ff */
        /* <DEDUP_REMOVED lines=8> */
.L_x_7:
[----:B----4-:R-:W-:Y:S01]  /*0bf0*/  SHF.R.U64 R2, R2, R20, R3 ;  /* 0x0000001402027219 */ /* 0x010fe20000001203 */
[----:B-1----:R-:W-:Y:S01]  /*0c00*/  VIADD R3, R21, 0xffffffff ;  /* 0xffffffff15037836 */ /* 0x002fe20000000000 */
[----:B------:R-:W-:Y:S01]  /*0c10*/  LOP3.LUT R10, R27, R10, RZ, 0xc0, !PT ;  /* 0x0000000a1b0a7212 */ /* 0x000fe200078ec0ff */
[----:B------:R-:W-:Y:S02]  /*0c20*/  IMAD.MOV R11, RZ, RZ, -R11 ;  /* 0x000000ffff0b7224 */ /* 0x000fe400078e0a0b */
[----:B------:R-:W-:Y:S01]  /*0c30*/  IMAD.MOV R6, RZ, RZ, -R2 ;  /* 0x000000ffff067224 */ /* 0x000fe200078e0a02 */
[----:B------:R-:W-:Y:S01]  /*0c40*/  LOP3.LUT R3, R12, R3, RZ, 0xc0, !PT ;  /* 0x000000030c037212 */ /* 0x000fe200078ec0ff */
[----:B------:R-:W-:Y:S02]  /*0c50*/  IMAD R5, R5, R2, R10 ;  /* 0x0000000205057224 */ /* 0x000fe400078e020a */
[----:B------:R-:W-:Y:S02]  /*0c60*/  @P3 IMAD R0, R13, R11, R4 ;  /* 0x0000000b0d003224 */ /* 0x000fe400078e0204 */
[----:B0-----:R-:W-:-:S02]  /*0c70*/  IMAD R2, R6, R23, R14 ;  /* 0x0000001706027224 */ /* 0x001fc400078e020e */
[----:B--2---:R-:W-:Y:S02]  /*0c80*/  IMAD R58, R5, R58, R0 ;  /* 0x0000003a053a7224 */ /* 0x004fe400078e0200 */
[----:B------:R-:W-:Y:S02]  /*0c90*/  IMAD R3, R2, R21, R3 ;  /* 0x0000001502037224 */ /* 0x000fe400078e0203 */
[----:B------:R-:W-:Y:S02]  /*0ca0*/  IMAD.MOV.U32 R0, RZ, RZ, 0x1 ;  /* 0x00000001ff007424 */ /* 0x000fe400078e00ff */
[----:B------:R-:W-:Y:S01]  /*0cb0*/  IMAD.MOV.U32 R23, RZ, RZ, R26 ;  /* 0x000000ffff177224 */ /* 0x000fe200078e001a */
[----:B------:R-:W-:Y:S02]  /*0cc0*/  SEL R59, R3, R58, !P3 ;  /* 0x0000003a033b7207 */ /* 0x000fe40005800000 */
[----:B------:R-:W-:-:S07]  /*0cd0*/  SEL R58, R58, R3, !P3 ;  /* 0x000000033a3a7207 */ /* 0x000fce0005800000 */
.L_x_5:
[----:B------:R-:W-:-:S08]  /*0ce0*/  NOP ;  /* 0x0000000000007918 */ /* 0x000fd00000000000 */
[----:B------:R-:W0:Y:S02]  /*0cf0*/  USETMAXREG.TRY_ALLOC.CTAPOOL UP0, 0xe8 ;  /* 0x000000e8000079c8 */ /* 0x000e240008000600 */
[----:B0-----:R-:W-:-:S13]  /*0d00*/  PLOP3.LUT P0, PT, PT, PT, UP0, 0x80, 0x0 ;  /* 0x000000000000781c */ /* 0x001fda0003f0f008 */
[----:B------:R-:W-:Y:S05]  /*0d10*/  @!P0 BRA `(.L_x_5) ;  /* 0xfffffffc00f08947 */ /* 0x000fea000383ffff */
[----:B------:R-:W-:Y:S01]  /*0d20*/  ULDC.64 UR4, c[0x0][0x598] ;  /* 0x0001660000047ab9 */ /* 0x000fe20000000a00 */
[----:B------:R-:W-:Y:S01]  /*0d30*/  ULDC.64 UR36, c[0x0][0x208] ;  /* 0x0000820000247ab9 */ /* 0x000fe20000000a00 */
[----:B------:R-:W-:-:S04]  /*0d40*/  ISETP.NE.U32.AND P0, PT, RZ, UR4, PT ;  /* 0x00000004ff007c0c */ /* 0x000fc8000bf05070 */
[----:B------:R-:W-:-:S13]  /*0d50*/  ISETP.NE.AND.EX P0, PT, RZ, UR5, PT, P0 ;  /* 0x00000005ff007c0c */ /* 0x000fda000bf05300 */
[----:B------:R-:W-:Y:S05]  /*0d60*/  @!P0 BRA `(.L_x_8) ;  /* 0x00000000001c8947 */ /* 0x000fea0003800000 */
[----:B------:R-:W0:Y:S02]  /*0d70*/  LDC.64 R2, c[0x0][0x598] ;  /* 0x00016600ff027b82 */ /* 0x000e240000000a00 */
[----:B0-----:R-:W2:Y:S02]  /*0d80*/  LDG.E.64 R2, desc[UR36][R2.64] ;  /* 0x0000002402027981 */ /* 0x001ea4000c1e1b00 */
[----:B--2---:R-:W-:-:S04]  /*0d90*/  ISETP.NE.U32.AND P0, PT, R2, RZ, PT ;  /* 0x000000ff0200720c */ /* 0x004fc80003f05070 */
[----:B------:R-:W-:-:S13]  /*0da0*/  ISETP.NE.AND.EX P0, PT, R3, RZ, PT, P0 ;  /* 0x000000ff0300720c */ /* 0x000fda0003f05300 */
[----:B------:R-:W-:Y:S05]  /*0db0*/  @!P0 BRA `(.L_x_8) ;  /* 0x0000000000088947 */ /* 0x000fea0003800000 */
[----:B------:R0:W5:Y:S01]  /*0dc0*/  LD.E R56, desc[UR36][R2.64] ;  /* 0x0000002402387980 */ /* 0x000162000c101900 */
[----:B------:R-:W-:Y:S05]  /*0dd0*/  BRA `(.L_x_9) ;  /* 0x0000000000247947 */ /* 0x000fea0003800000 */
.L_x_8:
[----:B------:R-:W-:Y:S02]  /*0de0*/  ULDC.64 UR4, c[0x0][0x588] ;  /* 0x0001620000047ab9 */ /* 0x000fe40000000a00 */
[----:B------:R-:W-:-:S04]  /*0df0*/  ISETP.NE.U32.AND P0, PT, RZ, UR4, PT ;  /* 0x00000004ff007c0c */ /* 0x000fc8000bf05070 */
[----:B------:R-:W-:-:S13]  /*0e00*/  ISETP.NE.AND.EX P0, PT, RZ, UR5, PT, P0 ;  /* 0x00000005ff007c0c */ /* 0x000fda000bf05300 */
[----:B------:R-:W-:Y:S05]  /*0e10*/  @!P0 BRA `(.L_x_10) ;  /* 0x00000000000c8947 */ /* 0x000fea0003800000 */
[----:B------:R-:W0:Y:S02]  /*0e20*/  LDC.64 R56, c[0x0][0x588] ;  /* 0x00016200ff387b82 */ /* 0x000e240000000a00 */
[----:B0-----:R1:W5:Y:S01]  /*0e30*/  LDG.E R56, desc[UR36][R56.64] ;  /* 0x0000002438387981 */ /* 0x001362000c1e1900 */
[----:B------:R-:W-:Y:S05]  /*0e40*/  BRA `(.L_x_9) ;  /* 0x0000000000087947 */ /* 0x000fea0003800000 */
.L_x_10:
[----:B------:R-:W-:Y:S02]  /*0e50*/  ULDC UR4, c[0x0][0x580] ;  /* 0x0001600000047ab9 */ /* 0x000fe40000000800 */
[----:B------:R-:W-:-:S07]  /*0e60*/  IMAD.U32 R56, RZ, RZ, UR4 ;  /* 0x00000004ff387e24 */ /* 0x000fce000f8e00ff */
.L_x_9:
[----:B------:R-:W-:Y:S02]  /*0e70*/  ULDC.64 UR4, c[0x0][0x5a0] ;  /* 0x0001680000047ab9 */ /* 0x000fe40000000a00 */
[----:B------:R-:W-:-:S04]  /*0e80*/  ISETP.NE.U32.AND P0, PT, RZ, UR4, PT ;  /* 0x00000004ff007c0c */ /* 0x000fc8000bf05070 */
[----:B------:R-:W-:-:S13]  /*0e90*/  ISETP.NE.AND.EX P0, PT, RZ, UR5, PT, P0 ;  /* 0x00000005ff007c0c */ /* 0x000fda000bf05300 */
[----:B------:R-:W-:Y:S05]  /*0ea0*/  @!P0 BRA `(.L_x_11) ;  /* 0x00000000001c8947 */ /* 0x000fea0003800000 */
[----:B0-----:R-:W0:Y:S02]  /*0eb0*/  LDC.64 R2, c[0x0][0x5a0] ;  /* 0x00016800ff027b82 */ /* 0x001e240000000a00 */
[----:B0-----:R-:W2:Y:S02]  /*0ec0*/  LDG.E.64 R2, desc[UR36][R2.64] ;  /* 0x0000002402027981 */ /* 0x001ea4000c1e1b00 */
[----:B--2---:R-:W-:-:S04]  /*0ed0*/  ISETP.NE.U32.AND P0, PT, R2, RZ, PT ;  /* 0x000000ff0200720c */ /* 0x004fc80003f05070 */
[----:B------:R-:W-:-:S13]  /*0ee0*/  ISETP.NE.AND.EX P0, PT, R3, RZ, PT, P0 ;  /* 0x000000ff0300720c */ /* 0x000fda0003f05300 */
[----:B------:R-:W-:Y:S05]  /*0ef0*/  @!P0 BRA `(.L_x_11) ;  /* 0x0000000000088947 */ /* 0x000fea0003800000 */
[----:B-1----:R0:W5:Y:S01]  /*0f00*/  LD.E R57, desc[UR36][R2.64] ;  /* 0x0000002402397980 */ /* 0x002162000c101900 */
[----:B------:R-:W-:Y:S05]  /*0f10*/  BRA `(.L_x_12) ;  /* 0x0000000000247947 */ /* 0x000fea0003800000 */
.L_x_11:
[----:B------:R-:W-:Y:S02]  /*0f20*/  ULDC.64 UR4, c[0x0][0x590] ;  /* 0x0001640000047ab9 */ /* 0x000fe40000000a00 */
[----:B------:R-:W-:-:S04]  /*0f30*/  ISETP.NE.U32.AND P0, PT, RZ, UR4, PT ;  /* 0x00000004ff007c0c */ /* 0x000fc8000bf05070 */
[----:B------:R-:W-:-:S13]  /*0f40*/  ISETP.NE.AND.EX P0, PT, RZ, UR5, PT, P0 ;  /* 0x00000005ff007c0c */ /* 0x000fda000bf05300 */
[----:B------:R-:W-:Y:S05]  /*0f50*/  @!P0 BRA `(.L_x_13) ;  /* 0x00000000000c8947 */ /* 0x000fea0003800000 */
[----:B0-----:R-:W1:Y:S02]  /*0f60*/  LDC.64 R2, c[0x0][0x590] ;  /* 0x00016400ff027b82 */ /* 0x001e640000000a00 */
[----:B-1----:R1:W5:Y:S01]  /*0f70*/  LDG.E R57, desc[UR36][R2.64] ;  /* 0x0000002402397981 */ /* 0x002362000c1e1900 */
[----:B------:R-:W-:Y:S05]  /*0f80*/  BRA `(.L_x_12) ;  /* 0x0000000000087947 */ /* 0x000fea0003800000 */
.L_x_13:
[----:B------:R-:W-:Y:S02]  /*0f90*/  ULDC UR4, c[0x0][0x584] ;  /* 0x0001610000047ab9 */ /* 0x000fe40000000800 */
[----:B-1----:R-:W-:-:S07]  /*0fa0*/  IMAD.U32 R57, RZ, RZ, UR4 ;  /* 0x00000004ff397e24 */ /* 0x002fce000f8e00ff */
.L_x_12:
[----:B------:R-:W-:-:S13]  /*0fb0*/  LOP3.LUT P0, RZ, R0, 0xff, RZ, 0xc0, !PT ;  /* 0x000000ff00ff7812 */ /* 0x000fda000780c0ff */
[----:B------:R-:W-:Y:S05]  /*0fc0*/  @!P0 EXIT ;  /* 0x000000000000894d */ /* 0x000fea0003800000 */
[----:B------:R-:W-:Y:S01]  /*0fd0*/  ULDC UR4, c[0x0][0x28c] ;  /* 0x0000a30000047ab9 */ /* 0x000fe20000000800 */
[----:B------:R-:W-:Y:S01]  /*0fe0*/  LOP3.LUT R68, R16, 0x1, RZ, 0xfc, !PT ;  /* 0x0000000110447812 */ /* 0x000fe200078efcff */
[----:B------:R-:W-:Y:S01]  /*0ff0*/  UIADD3 UR4, UR4, 0x1f, URZ ;  /* 0x0000001f04047890 */ /* 0x000fe2000fffe03f */
[----:B------:R-:W-:Y:S01]  /*1000*/  UMOV UR38, URZ ;  /* 0x0000003f00267c82 */ /* 0x000fe20008000000 */
[----:B------:R-:W-:Y:S02]  /*1010*/  UMOV UR39, URZ ;  /* 0x0000003f00277c82 */ /* 0x000fe40008000000 */
[----:B------:R-:W-:-:S04]  /*1020*/  USHF.R.S32.HI UR5, URZ, 0x1f, UR4 ;  /* 0x0000001f3f057899 */ /* 0x000fc80008011404 */
[----:B------:R-:W-:-:S04]  /*1030*/  ULEA.HI UR5, UR5, UR4, URZ, 0x5 ;  /* 0x0000000405057291 */ /* 0x000fc8000f8f283f */
[----:B------:R-:W-:-:S12]  /*1040*/  USHF.R.S32.HI UR40, URZ, 0x5, UR5 ;  /* 0x000000053f287899 */ /* 0x000fd80008011405 */
.L_x_108:
[----:B01----:R-:W0:Y:S01]  /*1050*/  S2R R3, SR_CgaCtaId ;  /* 0x0000000000037919 */ /* 0x003e220000008800 */
[----:B------:R-:W-:Y:S01]  /*1060*/  MOV R0, 0x400 ;  /* 0x0000040000007802 */ /* 0x000fe20000000f00 */
[----:B------:R1:W2:Y:S03]  /*1070*/  SHFL.IDX PT, R24, R19, RZ, 0x1f ;  /* 0x00001fff13187589 */ /* 0x0002a600000e0000 */
[----:B0---4-:R-:W-:-:S05]  /*1080*/  LEA R27, R3, R0, 0x18 ;  /* 0x00000000031b7211 */ /* 0x011fca00078ec0ff */
[----:B------:R-:W-:-:S05]  /*1090*/  VIADD R0, R27, 0x200 ;  /* 0x000002001b007836 */ /* 0x000fca0000000000 */
[----:B------:R-:W-:-:S13]  /*10a0*/  LOP3.LUT P0, RZ, R0, 0x9f, RZ, 0xc0, !PT ;  /* 0x0000009f00ff7812 */ /* 0x000fda000780c0ff */
[----:B-123-5:R-:W-:Y:S05]  /*10b0*/  @!P0 BRA `(.L_x_14) ;  /* 0x0000000000408947 */ /* 0x02efea0003800000 */
[----:B------:R-:W-:Y:S01]  /*10c0*/  MOV R0, 0x0 ;  /* 0x0000000000007802 */ /* 0x000fe20000000f00 */
[----:B------:R-:W-:Y:S01]  /*10d0*/  ULDC.64 UR4, c[0x4][0x78] ;  /* 0x01001e0000047ab9 */ /* 0x000fe20000000a00 */
[----:B------:R-:W-:Y:S01]  /*10e0*/  ULDC.64 UR6, c[0x4][0x8] ;  /* 0x0100020000067ab9 */ /* 0x000fe20000000a00 */
[----:B------:R-:W-:Y:S01]  /*10f0*/  IMAD.U32 R4, RZ, RZ, UR4 ;  /* 0x00000004ff047e24 */ /* 0x000fe2000f8e00ff */
[----:B------:R0:W1:Y:S01]  /*1100*/  LDC.64 R2, c[0x4][R0] ;  /* 0x0100000000027b82 */ /* 0x0000620000000a00 */
[----:B------:R-:W-:Y:S01]  /*1110*/  IMAD.U32 R5, RZ, RZ, UR5 ;  /* 0x00000005ff057e24 */ /* 0x000fe2000f8e00ff */
[----:B------:R-:W-:Y:S01]  /*1120*/  ULDC.64 UR4, c[0x4][0x80] ;  /* 0x0100200000047ab9 */ /* 0x000fe20000000a00 */
[----:B------:R-:W-:Y:S02]  /*1130*/  IMAD.U32 R10, RZ, RZ, UR6 ;  /* 0x00000006ff0a7e24 */ /* 0x000fe4000f8e00ff */
[----:B------:R-:W-:Y:S02]  /*1140*/  IMAD.U32 R6, RZ, RZ, UR4 ;  /* 0x00000004ff067e24 */ /* 0x000fe4000f8e00ff */
[----:B------:R-:W-:-:S02]  /*1150*/  IMAD.U32 R7, RZ, RZ, UR5 ;  /* 0x00000005ff077e24 */ /* 0x000fc4000f8e00ff */
[----:B------:R-:W-:Y:S02]  /*1160*/  IMAD.U32 R11, RZ, RZ, UR7 ;  /* 0x00000007ff0b7e24 */ /* 0x000fe4000f8e00ff */
[----:B------:R-:W-:Y:S02]  /*1170*/  IMAD.MOV.U32 R8, RZ, RZ, 0x70 ;  /* 0x00000070ff087424 */ /* 0x000fe400078e00ff */
[----:B------:R-:W-:Y:S02]  /*1180*/  IMAD.MOV.U32 R12, RZ, RZ, 0x1 ;  /* 0x00000001ff0c7424 */ /* 0x000fe400078e00ff */
[----:B0-----:R-:W-:-:S07]  /*1190*/  IMAD.MOV.U32 R13, RZ, RZ, RZ ;  /* 0x000000ffff0d7224 */ /* 0x001fce00078e00ff */
[----:B------:R-:W-:-:S07]  /*11a0*/  LEPC R20, `(.L_x_14) ;  /* 0x000000001014794e */ /* 0x000fce0000000000 */
[----:B-1---5:R-:W-:Y:S05]  /*11b0*/  CALL.ABS.NOINC R2 ;  /* 0x0000000002007343 */ /* 0x022fea0003c00000 */
.L_x_14:
[----:B------:R-:W-:-:S05]  /*11c0*/  VIADD R25, R27, 0x24200 ;  /* 0x000242001b197836 */ /* 0x000fca0000000000 */
[----:B------:R-:W-:-:S13]  /*11d0*/  LOP3.LUT P0, RZ, R25, 0x9f, RZ, 0xc0, !PT ;  /* 0x0000009f19ff7812 */ /* 0x000fda000780c0ff */
[----:B------:R-:W-:Y:S05]  /*11e0*/  @!P0 BRA `(.L_x_15) ;  /* 0x00000000007c8947 */ /* 0x000fea0003800000 */
        /* <DEDUP_REMOVED lines=16> */
.L_x_16:
[----:B------:R-:W0:Y:S01]  /*12f0*/  LDC.64 R2, c[0x4][R2] ;  /* 0x0100000002027b82 */ /* 0x000e220000000a00 */
[----:B------:R-:W-:Y:S01]  /*1300*/  ULDC.64 UR4, c[0x4][0x78] ;  /* 0x01001e0000047ab9 */ /* 0x000fe20000000a00 */
[----:B------:R-:W-:Y:S01]  /*1310*/  ULDC.64 UR6, c[0x4][0x80] ;  /* 0x0100200000067ab9 */ /* 0x000fe20000000a00 */
[----:B------:R-:W-:Y:S02]  /*1320*/  IMAD.U32 R4, RZ, RZ, UR4 ;  /* 0x00000004ff047e24 */ /* 0x000fe4000f8e00ff */
        /* <DEDUP_REMOVED lines=8> */
[----:B------:R-:W-:-:S07]  /*13b0*/  IMAD.MOV.U32 R13, RZ, RZ, RZ ;  /* 0x000000ffff0d7224 */ /* 0x000fce00078e00ff */
[----:B------:R-:W-:-:S07]  /*13c0*/  LEPC R20, `(.L_x_15) ;  /* 0x000000001014794e */ /* 0x000fce0000000000 */
[----:B0-----:R-:W-:Y:S05]  /*13d0*/  CALL.ABS.NOINC R2 ;  /* 0x0000000002007343 */ /* 0x001fea0003c00000 */
.L_x_15:
[----:B------:R-:W0:Y:S01]  /*13e0*/  S2R R2, SR_TID.X ;  /* 0x0000000000027919 */ /* 0x000e220000002100 */
[----:B------:R-:W-:Y:S01]  /*13f0*/  UMOV UR4, 0xffffffff ;  /* 0xffffffff00047882 */ /* 0x000fe20000000000 */
[----:B------:R-:W-:Y:S02]  /*1400*/  ISETP.NE.AND P0, PT, R68, 0x3, PT ;  /* 0x000000034400780c */ /* 0x000fe40003f05270 */
[----:B0-----:R-:W-:-:S04]  /*1410*/  LOP3.LUT R13, R2, 0x80, RZ, 0xc0, !PT ;  /* 0x00000080020d7812 */ /* 0x001fc800078ec0ff */
[----:B------:R-:W-:Y:S01]  /*1420*/  SHF.R.U32.HI R13, RZ, 0x7, R13 ;  /* 0x00000007ff0d7819 */ /* 0x000fe2000001160d */
[----:B------:R-:W-:Y:S06]  /*1430*/  BRA.DIV UR4, `(.L_x_17) ;  /* 0x0000006e04a07947 */ /* 0x000fec000b800000 */
.L_x_141:
[----:B------:R-:W-:Y:S05]  /*1440*/  @!P0 BRA `(.L_x_18) ;  /* 0x0000000000048947 */ /* 0x000fea0003800000 */
[----:B------:R-:W-:Y:S01]  /*1450*/  BPT.TRAP 0x1 ;  /* 0x000000040000795c */ /* 0x000fe20000300000 */
.L_x_18:
[----:B------:R-:W-:Y:S02]  /*1460*/  IMAD.U32 R0, RZ, RZ, UR39 ;  /* 0x00000027ff007e24 */ /* 0x000fe4000f8e00ff */
[----:B------:R-:W-:Y:S02]  /*1470*/  IMAD.U32 R2, RZ, RZ, UR38 ;  /* 0x00000026ff027e24 */ /* 0x000fe4000f8e00ff */
[----:B------:R-:W-:-:S03]  /*1480*/  IMAD R3, R0, 0x8, R27 ;  /* 0x0000000800037824 */ /* 0x000fc600078e021b */
[----:B------:R-:W-:-:S04]  /*1490*/  SHF.L.U32 R0, R2, 0x1f, RZ ;  /* 0x0000001f02007819 */ /* 0x000fc800000006ff */
[----:B------:R0:W1:Y:S01]  /*14a0*/  SYNCS.PHASECHK.TRANS64.TRYWAIT P1, [R3+URZ], R0 ;  /* 0x00000000030075a7 */ /* 0x000062000802017f */
[----:B------:R-:W-:Y:S05]  /*14b0*/  @!P0 BRA `(.L_x_19) ;  /* 0x0000000000048947 */ /* 0x000fea0003800000 */
[----:B------:R-:W-:Y:S01]  /*14c0*/  BPT.TRAP 0x1 ;  /* 0x000000040000795c */ /* 0x000fe20000300000 */
.L_x_19:
[----:B-1----:R-:W-:Y:S05]  /*14d0*/  @P1 BRA `(.L_x_20) ;  /* 0x0000000000081947 */ /* 0x002fea0003800000 */
[----:B------:R-:W1:Y:S02]  /*14e0*/  SYNCS.PHASECHK.TRANS64.TRYWAIT P1, [R3+URZ], R0 ;  /* 0x00000000030075a7 */ /* 0x000e64000802017f */
[----:B-1----:R-:W-:Y:S05]  /*14f0*/  @!P1 BRA `(.L_x_21) ;  /* 0x0000006c008c9947 */ /* 0x002fea0003800000 */
.L_x_20:
[----:B------:R-:W-:-:S04]  /*1500*/  UIADD3 UR4, UR39, 0x1, URZ ;  /* 0x0000000127047890 */ /* 0x000fc8000fffe03f */
[----:B------:R-:W-:Y:S02]  /*1510*/  UISETP.NE.AND UP0, UPT, UR4, 0x9, UPT ;  /* 0x000000090400788c */ /* 0x000fe4000bf05270 */
[----:B------:R-:W-:Y:S02]  /*1520*/  IMAD.U32 R14, RZ, RZ, UR4 ;  /* 0x00000004ff0e7e24 */ /* 0x000fe4000f8e00ff */
[----:B------:R-:W-:Y:S02]  /*1530*/  USEL UR4, URZ, 0x1, UP0 ;  /* 0x000000013f047887 */ /* 0x000fe40008000000 */
[----:B------:R-:W-:Y:S02]  /*1540*/  PLOP3.LUT P1, PT, PT, PT, UP0, 0x80, 0x0 ;  /* 0x000000000000781c */ /* 0x000fe40003f2f008 */
[----:B------:R-:W-:Y:S02]  /*1550*/  ULOP3.LUT UR4, UR38, UR4, URZ, 0x3c, !UPT ;  /* 0x0000000426047292 */ /* 0x000fe4000f8e3c3f */
[----:B------:R-:W-:-:S04]  /*1560*/  SEL R14, R14, RZ, P1 ;  /* 0x000000ff0e0e7207 */ /* 0x000fc80000800000 */
[----:B------:R-:W-:Y:S01]  /*1570*/  IMAD.U32 R85, RZ, RZ, UR4 ;  /* 0x00000004ff557e24 */ /* 0x000fe2000f8e00ff */
[----:B------:R-:W-:Y:S06]  /*1580*/  @!P0 BRA `(.L_x_22) ;  /* 0x0000000000048947 */ /* 0x000fec0003800000 */
[----:B------:R-:W-:Y:S01]  /*1590*/  BPT.TRAP 0x1 ;  /* 0x000000040000795c */ /* 0x000fe20000300000 */
.L_x_22:
[----:B------:R-:W2:Y:S01]  /*15a0*/  S2R R10, SR_TID.X ;  /* 0x00000000000a7919 */ /* 0x000ea20000002100 */
[----:B01----:R-:W-:Y:S01]  /*15b0*/  SHF.R.S32.HI R3, RZ, 0x1f, R24 ;  /* 0x0000001fff037819 */ /* 0x003fe20000011418 */
[----:B------:R-:W-:Y:S01]  /*15c0*/  IMAD.MOV.U32 R6, RZ, RZ, -0x650a62f0 ;  /* 0x9af59d10ff067424 */ /* 0x000fe200078e00ff */
[----:B------:R-:W-:Y:S01]  /*15d0*/  USHF.L.U32 UR4, UR39, 0xc, URZ ;  /* 0x0000000c27047899 */ /* 0x000fe2000800063f */
[----:B------:R-:W-:Y:S01]  /*15e0*/  IMAD.MOV.U32 R2, RZ, RZ, 0x8d10d10 ;  /* 0x08d10d10ff027424 */ /* 0x000fe200078e00ff */
[CC--:B------:R-:W-:Y:S01]  /*15f0*/  LEA.HI R0, R3.reuse, R24.reuse, RZ, 0x2 ;  /* 0x0000001803007211 */ /* 0x0c0fe200078f10ff */
[----:B------:R-:W-:Y:S01]  /*1600*/  USHF.L.U32 UR5, UR39, 0xb, URZ ;  /* 0x0000000b27057899 */ /* 0x000fe2000800063f */
[----:B------:R-:W-:Y:S01]  /*1610*/  LEA.HI R3, R3, R24, RZ, 0x3 ;  /* 0x0000001803037211 */ /* 0x000fe200078f18ff */
[----:B------:R-:W-:Y:S01]  /*1620*/  IMAD.MOV.U32 R73, RZ, RZ, 0x90 ;  /* 0x00000090ff497424 */ /* 0x000fe200078e00ff */
[----:B------:R-:W-:Y:S01]  /*1630*/  LOP3.LUT R5, R0, 0xfffffffc, RZ, 0xc0, !PT ;  /* 0xfffffffc00057812 */ /* 0x000fe200078ec0ff */
[----:B------:R-:W-:Y:S01]  /*1640*/  IMAD.MOV.U32 R75, RZ, RZ, 0x10 ;  /* 0x00000010ff4b7424 */ /* 0x000fe200078e00ff */
[----:B------:R-:W-:-:S02]  /*1650*/  SHF.R.S32.HI R3, RZ, 0x3, R3 ;  /* 0x00000003ff037819 */ /* 0x000fc40000011403 */
[----:B------:R-:W-:Y:S01]  /*1660*/  SHF.L.U32 R67, R85, 0x1f, RZ ;  /* 0x0000001f55437819 */ /* 0x000fe200000006ff */
[----:B------:R-:W-:Y:S02]  /*1670*/  IMAD.IADD R5, R24, 0x1, -R5 ;  /* 0x0000000118057824 */ /* 0x000fe400078e0a05 */
[----:B------:R-:W-:Y:S02]  /*1680*/  IMAD R3, R3, 0x3, RZ ;  /* 0x0000000303037824 */ /* 0x000fe400078e02ff */
[----:B------:R-:W-:-:S05]  /*1690*/  IMAD R5, R5, 0xc, RZ ;  /* 0x0000000c05057824 */ /* 0x000fca00078e02ff */
[-C--:B------:R-:W-:Y:S02]  /*16a0*/  SHF.R.U64 R6, R6, R5.reuse, 0xdd3f ;  /* 0x0000dd3f06067419 */ /* 0x080fe40000001205 */
[----:B------:R-:W-:-:S04]  /*16b0*/  SHF.R.U64 R2, R2, R5, 0xb08b ;  /* 0x0000b08b02027419 */ /* 0x000fc80000001205 */
[----:B------:R-:W-:Y:S01]  /*16c0*/  LOP3.LUT R2, R2, 0xfff, RZ, 0xc0, !PT ;  /* 0x00000fff02027812 */ /* 0x000fe200078ec0ff */
[C---:B--2---:R-:W-:Y:S01]  /*16d0*/  IMAD.SHL.U32 R0, R10.reuse, 0x2, RZ ;  /* 0x000000020a007824 */ /* 0x044fe200078e00ff */
[----:B------:R-:W-:Y:S02]  /*16e0*/  SHF.R.U32.HI R12, RZ, 0x2, R10 ;  /* 0x00000002ff0c7819 */ /* 0x000fe4000001160a */
[----:B------:R-:W-:Y:S02]  /*16f0*/  LOP3.LUT R4, R10, 0x10, RZ, 0xc0, !PT ;  /* 0x000000100a047812 */ /* 0x000fe400078ec0ff */
[----:B------:R-:W-:Y:S02]  /*1700*/  LOP3.LUT R5, R0, 0x20, RZ, 0xc0, !PT ;  /* 0x0000002000057812 */ /* 0x000fe400078ec0ff */
[----:B------:R-:W-:Y:S02]  /*1710*/  LOP3.LUT R0, R6, 0xfff, RZ, 0xc0, !PT ;  /* 0x00000fff06007812 */ /* 0x000fe400078ec0ff */
[----:B------:R-:W-:-:S02]  /*1720*/  LOP3.LUT R20, R12, 0x3, RZ, 0xc0, !PT ;  /* 0x000000030c147812 */ /* 0x000fc400078ec0ff */
[----:B------:R-:W-:Y:S02]  /*1730*/  LEA.HI R8, R4, R5, RZ, 0x1e ;  /* 0x0000000504087211 */ /* 0x000fe400078ff0ff */
[-C--:B------:R-:W-:Y:S01]  /*1740*/  SHF.R.U32.HI R4, RZ, R3.reuse, R0 ;  /* 0x00000003ff047219 */ /* 0x080fe20000011600 */
[----:B------:R-:W-:Y:S01]  /*1750*/  IMAD R0, R14, 0x8, R27 ;  /* 0x000000080e007824 */ /* 0x000fe200078e021b */
[----:B------:R-:W-:Y:S01]  /*1760*/  SHF.R.U32.HI R5, RZ, R3, R2 ;  /* 0x00000003ff057219 */ /* 0x000fe20000011602 */
[----:B------:R-:W-:Y:S01]  /*1770*/  IMAD.SHL.U32 R3, R20, 0x8, RZ ;  /* 0x0000000814037824 */ /* 0x000fe200078e00ff */
[----:B------:R-:W-:Y:S01]  /*1780*/  LOP3.LUT R2, R10, 0x3, RZ, 0xc0, !PT ;  /* 0x000000030a027812 */ /* 0x000fe200078ec0ff */
[----:B------:R0:W1:Y:S01]  /*1790*/  SYNCS.PHASECHK.TRANS64.TRYWAIT P1, [R0+URZ], R67 ;  /* 0x00000043000075a7 */ /* 0x000062000802017f */
[----:B------:R-:W-:Y:S02]  /*17a0*/  LOP3.LUT R6, R4, 0x7, RZ, 0xc0, !PT ;  /* 0x0000000704067812 */ /* 0x000fe400078ec0ff */
[----:B------:R-:W-:Y:S01]  /*17b0*/  LOP3.LUT R7, R5, 0x7, RZ, 0xc0, !PT ;  /* 0x0000000705077812 */ /* 0x000fe200078ec0ff */
[----:B------:R-:W-:Y:S01]  /*17c0*/  IMAD.SHL.U32 R9, R2, 0x8, RZ ;  /* 0x0000000802097824 */ /* 0x000fe200078e00ff */
[----:B------:R-:W-:Y:S01]  /*17d0*/  LOP3.LUT R3, R3, 0x18, R2, 0xe2, !PT ;  /* 0x0000001803037812 */ /* 0x000fe200078ee202 */
[----:B------:R-:W-:Y:S01]  /*17e0*/  IMAD.SHL.U32 R5, R5, 0x40, RZ ;  /* 0x0000004005057824 */ /* 0x000fe200078e00ff */
[----:B------:R-:W-:-:S02]  /*17f0*/  ISETP.NE.AND P2, PT, R6, R7, PT ;  /* 0x000000070600720c */ /* 0x000fc40003f45270 */
[----:B------:R-:W-:Y:S01]  /*1800*/  LOP3.LUT R72, R3, R8, RZ, 0xfc, !PT ;  /* 0x0000000803487212 */ /* 0x000fe200078efcff */
[----:B------:R-:W-:Y:S01]  /*1810*/  IMAD.SHL.U32 R3, R10, 0x10, RZ ;  /* 0x000000100a037824 */ /* 0x000fe200078e00ff */
[----:B------:R-:W-:Y:S01]  /*1820*/  LOP3.LUT R21, R12, 0x4, RZ, 0xc0, !PT ;  /* 0x000000040c157812 */ /* 0x000fe200078ec0ff */
[----:B------:R-:W-:Y:S01]  /*1830*/  IMAD.SHL.U32 R8, R4, 0x100, RZ ;  /* 0x0000010004087824 */ /* 0x000fe200078e00ff */
[----:B------:R-:W-:Y:S01]  /*1840*/  LOP3.LUT R2, R9, 0x18, R20, 0xe2, !PT ;  /* 0x0000001809027812 */ /* 0x000fe200078ee214 */
[----:B------:R-:W-:Y:S01]  /*1850*/  VIADD R4, R6, 0x1 ;  /* 0x0000000106047836 */ /* 0x000fe20000000000 */
[----:B------:R-:W-:Y:S02]  /*1860*/  LOP3.LUT R70, R3, 0xe00, RZ, 0xc0, !PT ;  /* 0x00000e0003467812 */ /* 0x000fe400078ec0ff */
[----:B------:R-:W-:Y:S02]  /*1870*/  LOP3.LUT R69, R2, R21, RZ, 0xfc, !PT ;  /* 0x0000001502457212 */ /* 0x000fe400078efcff */
[----:B------:R-:W-:Y:S01]  /*1880*/  LOP3.LUT R9, R5, 0x1c0, RZ, 0xc0, !PT ;  /* 0x000001c005097812 */ /* 0x000fe200078ec0ff */
[----:B------:R-:W-:Y:S01]  /*1890*/  @!P2 VIADD R6, R7, 0x1 ;  /* 0x000000010706a836 */ /* 0x000fe20000000000 */
[----:B------:R-:W-:-:S02]  /*18a0*/  LOP3.LUT R71, R69, R70, RZ, 0xfc, !PT ;  /* 0x0000004645477212 */ /* 0x000fc400078efcff */
[----:B------:R-:W-:Y:S01]  /*18b0*/  SEL R5, R4, R7, !P2 ;  /* 0x0000000704057207 */ /* 0x000fe20005000000 */
[----:B------:R-:W-:Y:S01]  /*18c0*/  IMAD.U32 R7, RZ, RZ, UR40 ;  /* 0x00000028ff077e24 */ /* 0x000fe2000f8e00ff */
[----:B------:R-:W-:Y:S01]  /*18d0*/  LOP3.LUT R2, R71, UR4, RZ, 0xfc, !PT ;  /* 0x0000000447027c12 */ /* 0x000fe2000f8efcff */
[----:B------:R-:W-:Y:S01]  /*18e0*/  UMOV UR4, 0xffffffff ;  /* 0xffffffff00047882 */ /* 0x000fe20000000000 */
[----:B------:R-:W-:Y:S01]  /*18f0*/  LOP3.LUT R8, R8, 0x700, RZ, 0xc0, !PT ;  /* 0x0000070008087812 */ /* 0x000fe200078ec0ff */
[----:B------:R-:W-:Y:S01]  /*1900*/  IMAD R5, R5, 0x4, R6 ;  /* 0x0000000405057824 */ /* 0x000fe200078e0206 */
[----:B------:R-:W-:Y:S01]  /*1910*/  LOP3.LUT P2, RZ, R12, 0x4, RZ, 0xc0, !PT ;  /* 0x000000040cff7812 */ /* 0x000fe2000784c0ff */
[----:B------:R-:W-:Y:S01]  /*1920*/  IMAD R64, R2, 0x4, R27 ;  /* 0x0000000402407824 */ /* 0x000fe200078e021b */
[----:B------:R-:W-:Y:S01]  /*1930*/  LOP3.LUT R2, R72, UR5, RZ, 0xfc, !PT ;  /* 0x0000000548027c12 */ /* 0x000fe2000f8efcff */
[----:B------:R-:W-:Y:S01]  /*1940*/  IMAD.IADD R74, R8, 0x1, R9 ;  /* 0x00000001084a7824 */ /* 0x000fe200078e0209 */
[----:B------:R-:W-:Y:S01]  /*1950*/  LOP3.LUT P3, RZ, R10, 0x10, RZ, 0xc0, !PT ;  /* 0x000000100aff7812 */ /* 0x000fe2000786c0ff */
[----:B------:R-:W-:Y:S01]  /*1960*/  IMAD.SHL.U32 R76, R5, 0x40, RZ ;  /* 0x00000040054c7824 */ /* 0x000fe200078e00ff */
[----:B------:R-:W-:Y:S01]  /*1970*/  SEL R73, R73, 0x70, !P2 ;  /* 0x0000007049497807 */ /* 0x000fe20005000000 */
[C---:B------:R-:W-:Y:S01]  /*1980*/  IMAD.IADD R4, R2.reuse, 0x1, R74 ;  /* 0x0000000102047824 */ /* 0x040fe200078e024a */
[----:B------:R-:W-:Y:S01]  /*1990*/  SEL R75, R75, 0xfffffff0, !P3 ;  /* 0xfffffff04b4b7807 */ /* 0x000fe20005800000 */
[----:B------:R-:W-:Y:S01]  /*19a0*/  IMAD.IADD R10, R2, 0x1, R76 ;  /* 0x00000001020a7824 */ /* 0x000fe200078e024c */
[----:B------:R2:W3:Y:S01]  /*19b0*/  LDS R60, [R64+0x200] ;  /* 0x00020000403c7984 */ /* 0x0004e20000000800 */
[--C-:B------:R-:W-:Y:S01]  /*19c0*/  IMAD R2, R4, 0x4, R25.reuse ;  /* 0x0000000404027824 */ /* 0x100fe200078e0219 */
[----:B------:R-:W-:Y:S01]  /*19d0*/  ISETP.NE.AND P2, PT, R7, 0x1, PT ;  /* 0x000000010700780c */ /* 0x000fe20003f45270 */
[----:B------:R-:W-:Y:S01]  /*19e0*/  IMAD R6, R10, 0x4, R25 ;  /* 0x000000040a067824 */ /* 0x000fe200078e0219 */
[----:B------:R2:W4:Y:S01]  /*19f0*/  LDS R61, [R64+0x600] ;  /* 0x00060000403d7984 */ /* 0x0005220000000800 */
[----:B------:R-:W-:Y:S01]  /*1a00*/  IMAD.IADD R65, R64, 0x1, R73 ;  /* 0x0000000140417824 */ /* 0x000fe200078e0249 */
[----:B------:R-:W-:Y:S01]  /*1a10*/  LOP3.LUT R7, R69, UR5, RZ, 0xfc, !PT ;  /* 0x0000000545077c12 */ /* 0x000fe2000f8efcff */
[----:B------:R-:W-:-:S02]  /*1a20*/  IMAD R9, R4, 0x4, R27 ;  /* 0x0000000404097824 */ /* 0x000fc400078e021b */
[----:B------:R-:W-:Y:S01]  /*1a30*/  IMAD.IADD R2, R2, 0x1, R75 ;  /* 0x0000000102027824 */ /* 0x000fe200078e024b */
[----:B------:R2:W1:Y:S01]  /*1a40*/  LDS R62, [R65+0x200] ;  /* 0x00020000413e7984 */ /* 0x0004620000000800 */
[----:B------:R-:W-:Y:S02]  /*1a50*/  IMAD R10, R10, 0x4, R27 ;  /* 0x000000040a0a7824 */ /* 0x000fe400078e021b */
[----:B------:R-:W-:Y:S01]  /*1a60*/  IMAD.IADD R5, R75, 0x1, R6 ;  /* 0x000000014b057824 */ /* 0x000fe200078e0206 */
[----:B------:R2:W1:Y:S04]  /*1a70*/  LDS R63, [R65+0x600] ;  /* 0x00060000413f7984 */ /* 0x0004680000000800 */
[----:B0-----:R2:W0:Y:S04]  /*1a80*/  LDS R0, [R9+0x24200] ;  /* 0x0242000009007984 */ /* 0x0014280000000800 */
[----:B------:R2:W0:Y:S04]  /*1a90*/  LDS R3, [R2] ;  /* 0x0000000002037984 */ /* 0x0004280000000800 */
[----:B------:R2:W0:Y:S04]  /*1aa0*/  LDS R4, [R10+0x24200] ;  /* 0x024200000a047984 */ /* 0x0004280000000800 */
[----:B------:R2:W0:Y:S01]  /*1ab0*/  LDS R6, [R5] ;  /* 0x0000000005067984 */ /* 0x0004220000000800 */
[----:B------:R-:W-:Y:S05]  /*1ac0*/  BRA.DIV UR4, `(.L_x_23) ;  /* 0x0000006a042c7947 */ /* 0x000fea000b800000 */
[C---:B------:R-:W-:Y:S01]  /*1ad0*/  IMAD.IADD R8, R7.reuse, 0x1, R74 ;  /* 0x0000000107087824 */ /* 0x040fe200078e024a */
[----:B------:R-:W-:Y:S01]  /*1ae0*/  NOP ;  /* 0x0000000000007918 */ /* 0x000fe20000000000 */
[----:B------:R-:W-:Y:S02]  /*1af0*/  IMAD.IADD R26, R7, 0x1, R76 ;  /* 0x00000001071a7824 */ /* 0x000fe400078e024c */
[--C-:B------:R-:W-:Y:S02]  /*1b00*/  IMAD R24, R8, 0x4, R25.reuse ;  /* 0x0000000408187824 */ /* 0x100fe400078e0219 */
[----:B------:R-:W-:Y:S02]  /*1b10*/  IMAD R28, R26, 0x4, R25 ;  /* 0x000000041a1c7824 */ /* 0x000fe400078e0219 */
[----:B------:R-:W-:Y:S02]  /*1b20*/  IMAD R11, R8, 0x4, R27 ;  /* 0x00000004080b7824 */ /* 0x000fe400078e021b */
[----:B------:R-:W-:-:S02]  /*1b30*/  IMAD.IADD R8, R73, 0x1, R24 ;  /* 0x0000000149087824 */ /* 0x000fc400078e0218 */
[----:B------:R-:W-:Y:S01]  /*1b40*/  IMAD R13, R26, 0x4, R27 ;  /* 0x000000041a0d7824 */ /* 0x000fe200078e021b */
[----:B0-----:R0:W-:Y:S01]  /*1b50*/  STS [R11+0x24200], R0 ;  /* 0x024200000b007388 */ /* 0x0011e20000000800 */
[----:B------:R-:W-:-:S03]  /*1b60*/  IMAD.IADD R7, R73, 0x1, R28 ;  /* 0x0000000149077824 */ /* 0x000fc600078e021c */
[----:B------:R0:W-:Y:S04]  /*1b70*/  STS [R8], R3 ;  /* 0x0000000308007388 */ /* 0x0001e80000000800 */
[----:B------:R0:W-:Y:S04]  /*1b80*/  STS [R13+0x24200], R4 ;  /* 0x024200040d007388 */ /* 0x0001e80000000800 */
[----:B------:R0:W-:Y:S04]  /*1b90*/  STS [R7], R6 ;  /* 0x0000000607007388 */ /* 0x0001e80000000800 */
[----:B------:R0:W0:Y:S04]  /*1ba0*/  LDS R24, [R9+0x25200] ;  /* 0x0252000009187984 */ /* 0x0000280000000800 */
[----:B------:R0:W0:Y:S04]  /*1bb0*/  LDS R27, [R2+0x1000] ;  /* 0x00100000021b7984 */ /* 0x0000280000000800 */
[----:B--2---:R-:W2:Y:S04]  /*1bc0*/  LDS R10, [R10+0x25200] ;  /* 0x025200000a0a7984 */ /* 0x004ea80000000800 */
[----:B------:R0:W0:Y:S01]  /*1bd0*/  LDS R26, [R5+0x1000] ;  /* 0x00100000051a7984 */ /* 0x0000220000000800 */
[----:B------:R-:W-:Y:S01]  /*1be0*/  NOP ;  /* 0x0000000000007918 */ /* 0x000fe20000000000 */
.L_x_145:
[----:B0-----:R-:W-:Y:S04]  /*1bf0*/  STS [R11+0x25200], R24 ;  /* 0x025200180b007388 */ /* 0x001fe80000000800 */
[----:B------:R-:W-:Y:S04]  /*1c00*/  STS [R8+0x1000], R27 ;  /* 0x0010001b08007388 */ /* 0x000fe80000000800 */
[----:B--2---:R-:W-:Y:S04]  /*1c10*/  STS [R13+0x25200], R10 ;  /* 0x0252000a0d007388 */ /* 0x004fe80000000800 */
[----:B------:R1:W-:Y:S04]  /*1c20*/  STS [R7+0x1000], R26 ;  /* 0x0010001a07007388 */ /* 0x0003e80000000800 */
[----:B------:R-:W-:Y:S04]  /*1c30*/  LDS R80, [R64+0x300] ;  /* 0x0003000040507984 */ /* 0x000fe80000000800 */
[----:B------:R-:W-:Y:S04]  /*1c40*/  LDS R81, [R64+0x700] ;  /* 0x0007000040517984 */ /* 0x000fe80000000800 */
[----:B------:R-:W-:Y:S04]  /*1c50*/  LDS R82, [R65+0x300] ;  /* 0x0003000041527984 */ /* 0x000fe80000000800 */
[----:B------:R-:W0:Y:S01]  /*1c60*/  LDS R83, [R65+0x700] ;  /* 0x0007000041537984 */ /* 0x000e220000000800 */
[----:B------:R-:W-:Y:S01]  /*1c70*/  @!PT LDS RZ, [RZ] ;  /* 0x00000000fffff984 */ /* 0x000fe20000000800 */
[----:B------:R-:W-:Y:S01]  /*1c80*/  @!PT LDS RZ, [RZ] ;  /* 0x00000000fffff984 */ /* 0x000fe20000000800 */
[----:B------:R-:W-:Y:S01]  /*1c90*/  @!PT LDS RZ, [RZ] ;  /* 0x00000000fffff984 */ /* 0x000fe20000000800 */
[----:B------:R-:W-:Y:S01]  /*1ca0*/  @!PT LDS RZ, [RZ] ;  /* 0x00000000fffff984 */ /* 0x000fe20000000800 */
[----:B------:R2:W-:Y:S06]  /*1cb0*/  MEMBAR.ALL.CTA ;  /* 0x0000000000007992 */ /* 0x0005ec0000008000 */
[----:B--2---:R-:W2:Y:S01]  /*1cc0*/  FENCE.VIEW.ASYNC.S ;  /* 0x00000000000073c6 */ /* 0x004ea20000000000 */
[----:B------:R-:W-:Y:S05]  /*1cd0*/  WARPSYNC.ALL ;  /* 0x0000000000007948 */ /* 0x000fea0003800000 */
[----:B------:R-:W-:Y:S01]  /*1ce0*/  R2UR UR4, R25 ;  /* 0x00000000190472ca */ /* 0x000fe200000e0000 */
[----:B--2---:R-:W-:Y:S06]  /*1cf0*/  BAR.SYNC.DEFER_BLOCKING 0x2, 0x100 ;  /* 0x0084000000007b1d */ /* 0x004fec0000010000 */
[----:B------:R-:W-:-:S06]  /*1d00*/  UMOV UR11, 0xc0000040 ;  /* 0xc0000040000b7882 */ /* 0x000fcc0000000000 */
[----:B------:R-:W-:-:S04]  /*1d10*/  USHF.R.U32.HI UR4, URZ, 0x4, UR4 ;  /* 0x000000043f047899 */ /* 0x000fc80008011604 */
[----:B------:R-:W-:-:S04]  /*1d20*/  ULOP3.LUT UR4, UR4, 0x3fff, URZ, 0xc0, !UPT ;  /* 0x00003fff04047892 */ /* 0x000fc8000f8ec03f */
[----:B------:R-:W-:-:S04]  /*1d30*/  ULOP3.LUT UR7, UR4, 0x10000, URZ, 0xfc, !UPT ;  /* 0x0001000004077892 */ /* 0x000fc8000f8efc3f */
[----:B------:R-:W-:Y:S01]  /*1d40*/  ULEA UR4, UR39, UR7, 0x9 ;  /* 0x0000000727047291 */ /* 0x000fe2000f8e483f */
[----:B-1-34-:R-:W-:-:S03]  /*1d50*/  WARPGROUP.ARRIVE ;  /* 0x00000000000079c5 */ /* 0x01afc60000000000 */
[----:B------:R-:W-:-:S03]  /*1d60*/  UIADD3 UR6, UR4, 0x10, URZ ;  /* 0x0000001004067890 */ /* 0x000fc6000fffe03f */
[----:B------:R-:W-:Y:S02]  /*1d70*/  UMOV UR10, UR4 ;  /* 0x00000004000a7c82 */ /* 0x000fe40008000000 */
[----:B------:R-:W-:Y:S01]  /*1d80*/  HGMMA.64x64x8.F32.TF32 R24, R60, gdesc[UR8], RZ, !UPT, gsb0 ;  /* 0x04e000083c187df0 */ /* 0x000fe2000c0028ff */
[----:B------:R-:W-:Y:S01]  /*1d90*/  UMOV UR11, 0xc0000040 ;  /* 0xc0000040000b7882 */ /* 0x000fe20000000000 */
[----:B------:R-:W-:Y:S01]  /*1da0*/  UMOV UR10, UR6 ;  /* 0x00000006000a7c82 */ /* 0x000fe20008000000 */
[----:B------:R-:W-:Y:S02]  /*1db0*/  UIADD3 UR6, UR4, 0x20, URZ ;  /* 0x0000002004067890 */ /* 0x000fe4000fffe03f */
[----:B------:R-:W-:Y:S01]  /*1dc0*/  UIADD3 UR4, UR4, 0x30, URZ ;  /* 0x0000003004047890 */ /* 0x000fe2000fffe03f */
[----:B------:R-:W-:Y:S02]  /*1dd0*/  WARPGROUP.DEPBAR.LE gsb0, 0x0 ;  /* 0x00008000000079c5 */ /* 0x000fe40000010000 */
[----:B0-----:R-:W-:-:S06]  /*1de0*/  WARPGROUP.ARRIVE ;  /* 0x00000000000079c5 */ /* 0x001fcc0000000000 */
[----:B------:R-:W-:Y:S01]  /*1df0*/  HGMMA.64x64x8.F32.TF32 R24, R80, gdesc[UR8], R24, gsb0 ;  /* 0x04e0000850187df0 */ /* 0x000fe20008002818 */
[----:B------:R-:W-:Y:S01]  /*1e00*/  UMOV UR10, UR6 ;  /* 0x00000006000a7c82 */ /* 0x000fe20008000000 */
[----:B------:R-:W-:Y:S01]  /*1e10*/  UMOV UR11, 0xc0000040 ;  /* 0xc0000040000b7882 */ /* 0x000fe20000000000 */
[----:B------:R-:W-:Y:S02]  /*1e20*/  WARPGROUP.DEPBAR.LE gsb0, 0x0 ;  /* 0x00008000000079c5 */ /* 0x000fe40000010000 */
[----:B------:R-:W-:Y:S04]  /*1e30*/  LDS R60, [R64+0x400] ;  /* 0x00040000403c7984 */ /* 0x000fe80000000800 */
[----:B------:R-:W-:Y:S04]  /*1e40*/  LDS R61, [R64+0x800] ;  /* 0x00080000403d7984 */ /* 0x000fe80000000800 */
[----:B------:R-:W-:Y:S04]  /*1e50*/  LDS R62, [R65+0x400] ;  /* 0x00040000413e7984 */ /* 0x000fe80000000800 */
[----:B------:R-:W0:Y:S02]  /*1e60*/  LDS R63, [R65+0x800] ;  /* 0x00080000413f7984 */ /* 0x000e240000000800 */
        /* <DEDUP_REMOVED lines=10> */
[----:B------:R-:W-:Y:S03]  /*1f10*/  HGMMA.64x64x8.F32.TF32 R24, R60, gdesc[UR8], R24, gsb0 ;  /* 0x04e000083c187df0 */ /* 0x000fe60008002818 */
[----:B------:R-:W-:Y:S02]  /*1f20*/  WARPGROUP.DEPBAR.LE gsb0, 0x0 ;  /* 0x00008000000079c5 */ /* 0x000fe40000010000 */
[----:B------:R-:W-:Y:S05]  /*1f30*/  @!P2 BRA `(.L_x_24) ;  /* 0x000000100044a947 */ /* 0x000fea0003800000 */
[----:B------:R-:W-:Y:S05]  /*1f40*/  @!P0 BRA `(.L_x_25) ;  /* 0x0000000000048947 */ /* 0x000fea0003800000 */
[----:B------:R-:W-:Y:S01]  /*1f50*/  BPT.TRAP 0x1 ;  /* 0x000000040000795c */ /* 0x000fe20000300000 */
.L_x_25:
[----:B------:R-:W-:Y:S05]  /*1f60*/  @P1 BRA `(.L_x_26) ;  /* 0x0000000000181947 */ /* 0x000fea0003800000 */
[----:B------:R-:W0:Y:S01]  /*1f70*/  S2UR UR5, SR_CgaCtaId ;  /* 0x00000000000579c3 */ /* 0x000e220000008800 */
[----:B------:R-:W-:Y:S02]  /*1f80*/  UMOV UR4, 0x400 ;  /* 0x0000040000047882 */ /* 0x000fe40000000000 */
[----:B0-----:R-:W-:-:S06]  /*1f90*/  ULEA UR4, UR5, UR4, 0x18 ;  /* 0x0000000405047291 */ /* 0x001fcc000f8ec03f */
[----:B------:R-:W-:-:S04]  /*1fa0*/  LEA R0, R14, UR4, 0x3 ;  /* 0x000000040e007c11 */ /* 0x000fc8000f8e18ff */
[----:B------:R-:W0:Y:S02]  /*1fb0*/  SYNCS.PHASECHK.TRANS64.TRYWAIT P1, [R0+URZ], R67 ;  /* 0x00000043000075a7 */ /* 0x000e24000802017f */
[----:B0-----:R-:W-:Y:S05]  /*1fc0*/  @!P1 BRA `(.L_x_27) ;  /* 0x0000006400589947 */ /* 0x001fea0003800000 */
.L_x_26:
[----:B------:R-:W1:Y:S01]  /*1fd0*/  S2UR UR5, SR_CgaCtaId ;  /* 0x00000000000579c3 */ /* 0x000e620000008800 */
[----:B------:R-:W-:Y:S01]  /*1fe0*/  UMOV UR4, 0x400 ;  /* 0x0000040000047882 */ /* 0x000fe20000000000 */
[C---:B0-----:R-:W-:Y:S02]  /*1ff0*/  IMAD.SHL.U32 R0, R14.reuse, 0x800, RZ ;  /* 0x000008000e007824 */ /* 0x041fe400078e00ff */
[----:B------:R-:W-:-:S03]  /*2000*/  IMAD.SHL.U32 R78, R14, 0x1000, RZ ;  /* 0x000010000e4e7824 */ /* 0x000fc600078e00ff */
[----:B------:R-:W-:Y:S01]  /*2010*/  LOP3.LUT R3, R0, R72, RZ, 0xfc, !PT ;  /* 0x0000004800037212 */ /* 0x000fe200078efcff */
[----:B------:R-:W0:Y:S04]  /*2020*/  LDC R77, c[0x0][0x28c] ;  /* 0x0000a300ff4d7b82 */ /* 0x000e280000000800 */
[--C-:B------:R-:W-:Y:S02]  /*2030*/  IMAD.IADD R2, R74, 0x1, R3.reuse ;  /* 0x000000014a027824 */ /* 0x100fe400078e0203 */
[----:B------:R-:W-:Y:S01]  /*2040*/  IMAD.IADD R3, R76, 0x1, R3 ;  /* 0x000000014c037824 */ /* 0x000fe200078e0203 */
[----:B-1----:R-:W-:-:S06]  /*2050*/  ULEA UR4, UR5, UR4, 0x18 ;  /* 0x0000000405047291 */ /* 0x002fcc000f8ec03f */
[----:B------:R-:W-:Y:S01]  /*2060*/  IMAD.U32 R84, RZ, RZ, UR4 ;  /* 0x00000004ff547e24 */ /* 0x000fe2000f8e00ff */
[----:B0-----:R-:W-:Y:S01]  /*2070*/  ISETP.GE.AND P1, PT, R77, 0x41, PT ;  /* 0x000000414d00780c */ /* 0x001fe20003f26270 */
[----:B------:R-:W-:Y:S02]  /*2080*/  IMAD.U32 R77, RZ, RZ, UR39 ;  /* 0x00000027ff4d7e24 */ /* 0x000fe4000f8e00ff */
[----:B------:R-:W-:Y:S02]  /*2090*/  VIADD R60, R84, 0x24200 ;  /* 0x00024200543c7836 */ /* 0x000fe40000000000 */
[C---:B------:R-:W-:Y:S02]  /*20a0*/  IMAD R15, R2.reuse, 0x4, R84 ;  /* 0x00000004020f7824 */ /* 0x040fe400078e0254 */
[--C-:B------:R-:W-:Y:S02]  /*20b0*/  IMAD R4, R2, 0x4, R60.reuse ;  /* 0x0000000402047824 */ /* 0x100fe400078e023c */
[----:B------:R-:W-:Y:S01]  /*20c0*/  IMAD R6, R3, 0x4, R60 ;  /* 0x0000000403067824 */ /* 0x000fe200078e023c */
[----:B------:R-:W0:Y:S01]  /*20d0*/  LDS R2, [R15+0x24200] ;  /* 0x024200000f027984 */ /* 0x000e220000000800 */
[----:B------:R-:W-:-:S02]  /*20e0*/  IMAD.IADD R4, R75, 0x1, R4 ;  /* 0x000000014b047824 */ /* 0x000fc400078e0204 */
[----:B------:R-:W-:Y:S01]  /*20f0*/  IMAD R61, R3, 0x4, R84 ;  /* 0x00000004033d7824 */ /* 0x000fe200078e0254 */
[----:B------:R-:W-:Y:S01]  /*2100*/  LOP3.LUT R3, R0, R69, RZ, 0xfc, !PT ;  /* 0x0000004500037212 */ /* 0x000fe200078efcff */
[----:B------:R-:W-:Y:S01]  /*2110*/  IMAD.IADD R7, R75, 0x1, R6 ;  /* 0x000000014b077824 */ /* 0x000fe200078e0206 */
[----:B------:R-:W1:Y:S01]  /*2120*/  LDS R5, [R4] ;  /* 0x0000000004057984 */ /* 0x000e620000000800 */
[----:B------:R-:W-:Y:S02]  /*2130*/  LOP3.LUT R0, R78, R71, RZ, 0xfc, !PT ;  /* 0x000000474e007212 */ /* 0x000fe400078efcff */
[--C-:B------:R-:W-:Y:S01]  /*2140*/  IMAD.IADD R9, R74, 0x1, R3.reuse ;  /* 0x000000014a097824 */ /* 0x100fe200078e0203 */
[----:B------:R-:W2:Y:S01]  /*2150*/  LDS R6, [R61+0x24200] ;  /* 0x024200003d067984 */ /* 0x000ea20000000800 */
[----:B------:R-:W-:Y:S02]  /*2160*/  IMAD.IADD R3, R76, 0x1, R3 ;  /* 0x000000014c037824 */ /* 0x000fe400078e0203 */
[----:B------:R-:W-:Y:S01]  /*2170*/  IMAD R0, R0, 0x4, R84 ;  /* 0x0000000400007824 */ /* 0x000fe200078e0254 */
[----:B------:R-:W3:Y:S01]  /*2180*/  LDS R8, [R7] ;  /* 0x0000000007087984 */ /* 0x000ee20000000800 */
[----:B------:R-:W-:-:S02]  /*2190*/  IMAD R10, R9, 0x4, R60 ;  /* 0x00000004090a7824 */ /* 0x000fc400078e023c */
[----:B------:R-:W-:Y:S01]  /*21a0*/  IMAD.IADD R13, R73, 0x1, R0 ;  /* 0x00000001490d7824 */ /* 0x000fe200078e0200 */
[----:B------:R-:W-:Y:S01]  /*21b0*/  LDS R64, [R0+0x200] ;  /* 0x0002000000407984 */ /* 0x000fe20000000800 */
[----:B------:R-:W-:Y:S02]  /*21c0*/  IMAD R60, R3, 0x4, R60 ;  /* 0x00000004033c7824 */ /* 0x000fe400078e023c */
[----:B------:R-:W-:Y:S01]  /*21d0*/  IMAD R62, R9, 0x4, R84 ;  /* 0x00000004093e7824 */ /* 0x000fe200078e0254 */
[----:B------:R-:W-:Y:S01]  /*21e0*/  LDS R65, [R0+0x600] ;  /* 0x0006000000417984 */ /* 0x000fe20000000800 */
[----:B------:R-:W-:Y:S02]  /*21f0*/  IMAD.IADD R10, R73, 0x1, R10 ;  /* 0x00000001490a7824 */ /* 0x000fe400078e020a */
[----:B------:R-:W-:Y:S01]  /*2200*/  IMAD R63, R3, 0x4, R84 ;  /* 0x00000004033f7824 */ /* 0x000fe200078e0254 */
[----:B------:R-:W-:Y:S01]  /*2210*/  LDS R66, [R13+0x200] ;  /* 0x000200000d427984 */ /* 0x000fe20000000800 */
[----:B------:R-:W-:-:S03]  /*2220*/  IMAD.IADD R3, R73, 0x1, R60 ;  /* 0x0000000149037824 */ /* 0x000fc600078e023c */
[----:B------:R-:W-:Y:S01]  /*2230*/  LDS R67, [R13+0x600] ;  /* 0x000600000d437984 */ /* 0x000fe20000000800 */
[----:B------:R-:W-:-:S03]  /*2240*/  NOP ;  /* 0x0000000000007918 */ /* 0x000fc60000000000 */
[----:B0-----:R-:W-:Y:S04]  /*2250*/  STS [R62+0x24200], R2 ;  /* 0x024200023e007388 */ /* 0x001fe80000000800 */
[----:B-1----:R-:W-:Y:S04]  /*2260*/  STS [R10], R5 ;  /* 0x000000050a007388 */ /* 0x002fe80000000800 */
[----:B--2---:R-:W-:Y:S04]  /*2270*/  STS [R63+0x24200], R6 ;  /* 0x024200063f007388 */ /* 0x004fe80000000800 */
[----:B---3--:R-:W-:Y:S04]  /*2280*/  STS [R3], R8 ;  /* 0x0000000803007388 */ /* 0x008fe80000000800 */
[----:B------:R-:W0:Y:S04]  /*2290*/  LDS R9, [R15+0x25200] ;  /* 0x025200000f097984 */ /* 0x000e280000000800 */
[----:B------:R-:W1:Y:S04]  /*22a0*/  LDS R11, [R4+0x1000] ;  /* 0x00100000040b7984 */ /* 0x000e680000000800 */
[----:B------:R-:W2:Y:S04]  /*22b0*/  LDS R0, [R61+0x25200] ;  /* 0x025200003d007984 */ /* 0x000ea80000000800 */
[----:B------:R-:W3:Y:S01]  /*22c0*/  LDS R60, [R7+0x1000] ;  /* 0x00100000073c7984 */ /* 0x000ee20000000800 */
[----:B------:R-:W-:-:S03]  /*22d0*/  NOP ;  /* 0x0000000000007918 */ /* 0x000fc60000000000 */
[----:B0-----:R0:W-:Y:S04]  /*22e0*/  STS [R62+0x25200], R9 ;  /* 0x025200093e007388 */ /* 0x0011e80000000800 */
[----:B-1----:R0:W-:Y:S04]  /*22f0*/  STS [R10+0x1000], R11 ;  /* 0x0010000b0a007388 */ /* 0x0021e80000000800 */
[----:B--2---:R0:W-:Y:S04]  /*2300*/  STS [R63+0x25200], R0 ;  /* 0x025200003f007388 */ /* 0x0041e80000000800 */
[----:B---3--:R0:W-:Y:S01]  /*2310*/  STS [R3+0x1000], R60 ;  /* 0x0010003c03007388 */ /* 0x0081e20000000800 */
[----:B------:R-:W-:Y:S05]  /*2320*/  @!P1 BRA `(.L_x_28) ;  /* 0x00000008004c9947 */ /* 0x000fea0003800000 */
[----:B------:R-:W-:Y:S01]  /*2330*/  R2UR UR4, R14 ;  /* 0x000000000e0472ca */ /* 0x000fe200000e0000 */
[----:B------:R-:W-:Y:S01]  /*2340*/  UIADD3 UR5, UR40, -0x1, URZ ;  /* 0xffffffff28057890 */ /* 0x000fe2000fffe03f */
[----:B------:R-:W-:-:S05]  /*2350*/  IMAD.U32 R77, RZ, RZ, UR39 ;  /* 0x00000027ff4d7e24 */ /* 0x000fca000f8e00ff */
[----:B------:R-:W-:-:S08]  /*2360*/  IMAD.U32 R79, RZ, RZ, UR5 ;  /* 0x00000005ff4f7e24 */ /* 0x000fd0000f8e00ff */
.L_x_37:
[----:B------:R-:W-:-:S04]  /*2370*/  UIADD3 UR5, UR4, 0x1, URZ ;  /* 0x0000000104057890 */ /* 0x000fc8000fffe03f */
[----:B------:R-:W-:-:S04]  /*2380*/  UISETP.NE.AND UP0, UPT, UR5, 0x9, UPT ;  /* 0x000000090500788c */ /* 0x000fc8000bf05270 */
[----:B------:R-:W-:Y:S02]  /*2390*/  USEL UR6, URZ, 0x1, UP0 ;  /* 0x000000013f067887 */ /* 0x000fe40008000000 */
[----:B------:R-:W-:-:S04]  /*23a0*/  USEL UR5, UR5, URZ, UP0 ;  /* 0x0000003f05057287 */ /* 0x000fc80008000000 */
[----:B------:R-:W-:Y:S02]  /*23b0*/  LOP3.LUT R85, R85, UR6, RZ, 0x3c, !PT ;  /* 0x0000000655557c12 */ /* 0x000fe4000f8e3cff */
[----:B------:R-:W-:Y:S01]  /*23c0*/  IMAD.U32 R14, RZ, RZ, UR5 ;  /* 0x00000005ff0e7e24 */ /* 0x000fe2000f8e00ff */
[----:B01----:R-:W-:Y:S06]  /*23d0*/  @!P0 BRA `(.L_x_29) ;  /* 0x0000000000048947 */ /* 0x003fec0003800000 */
[----:B------:R-:W-:Y:S01]  /*23e0*/  BPT.TRAP 0x1 ;  /* 0x000000040000795c */ /* 0x000fe20000300000 */
.L_x_29:
[----:B0-----:R-:W0:Y:S01]  /*23f0*/  S2R R0, SR_TID.X ;  /* 0x0000000000007919 */ /* 0x001e220000002100 */
[----:B------:R-:W-:Y:S01]  /*2400*/  MOV R84, 0x400 ;  /* 0x0000040000547802 */ /* 0x000fe20000000f00 */
[----:B------:R-:W-:Y:S01]  /*2410*/  ULEA UR6, UR4, UR7, 0x9 ;  /* 0x0000000704067291 */ /* 0x000fe2000f8e483f */
[----:B------:R-:W1:Y:S01]  /*2420*/  S2R R5, SR_CgaCtaId ;  /* 0x0000000000057919 */ /* 0x000e620000008800 */
[----:B------:R-:W-:-:S05]  /*2430*/  UMOV UR11, 0xc0000040 ;  /* 0xc0000040000b7882 */ /* 0x000fca0000000000 */
[----:B------:R-:W-:Y:S01]  /*2440*/  UMOV UR10, UR6 ;  /* 0x00000006000a7c82 */ /* 0x000fe20008000000 */
[C---:B0-----:R-:W-:Y:S01]  /*2450*/  IMAD.SHL.U32 R70, R0.reuse, 0x10, RZ ;  /* 0x0000001000467824 */ /* 0x041fe200078e00ff */
[----:B------:R-:W-:Y:S01]  /*2460*/  SHF.R.U32.HI R12, RZ, 0x2, R0 ;  /* 0x00000002ff0c7819 */ /* 0x000fe20000011600 */
[----:B------:R-:W-:Y:S01]  /*2470*/  IMAD.SHL.U32 R0, R0, 0x8, RZ ;  /* 0x0000000800007824 */ /* 0x000fe200078e00ff */
[----:B-1----:R-:W-:Y:S02]  /*2480*/  LEA R84, R5, R84, 0x18 ;  /* 0x0000005405547211 */ /* 0x002fe400078ec0ff */
[----:B------:R-:W-:Y:S02]  /*2490*/  LOP3.LUT R70, R70, 0xe00, RZ, 0xc0, !PT ;  /* 0x00000e0046467812 */ /* 0x000fe400078ec0ff */
[----:B------:R-:W-:Y:S01]  /*24a0*/  LOP3.LUT R21, R12, 0x4, RZ, 0xc0, !PT ;  /* 0x000000040c157812 */ /* 0x000fe200078ec0ff */
[----:B------:R-:W-:Y:S01]  /*24b0*/  IMAD R4, R14, 0x8, R84 ;  /* 0x000000080e047824 */ /* 0x000fe200078e0254 */
[----:B------:R-:W-:-:S02]  /*24c0*/  LOP3.LUT R20, R12, 0x3, RZ, 0xc0, !PT ;  /* 0x000000030c147812 */ /* 0x000fc400078ec0ff */
[----:B------:R-:W-:Y:S02]  /*24d0*/  LOP3.LUT R3, R70, R21, RZ, 0xfc, !PT ;  /* 0x0000001546037212 */ /* 0x000fe400078efcff */
[----:B------:R-:W-:Y:S02]  /*24e0*/  SHF.L.U32 R5, R85, 0x1f, RZ ;  /* 0x0000001f55057819 */ /* 0x000fe400000006ff */
[----:B------:R-:W-:Y:S02]  /*24f0*/  LOP3.LUT R3, R3, R20, RZ, 0xfc, !PT ;  /* 0x0000001403037212 */ /* 0x000fe400078efcff */
[----:B------:R0:W1:Y:S02]  /*2500*/  SYNCS.PHASECHK.TRANS64.TRYWAIT P1, [R4+URZ], R5 ;  /* 0x00000005040075a7 */ /* 0x000064000802017f */
[----:B------:R-:W-:Y:S01]  /*2510*/  LOP3.LUT R0, R3, 0x18, R0, 0xf8, !PT ;  /* 0x0000001803007812 */ /* 0x000fe200078ef800 */
[----:B------:R-:W-:Y:S01]  /*2520*/  IMAD.U32 R3, RZ, RZ, UR4 ;  /* 0x00000004ff037e24 */ /* 0x000fe2000f8e00ff */
[----:B------:R-:W-:-:S03]  /*2530*/  UIADD3 UR4, UR6, 0x10, URZ ;  /* 0x0000001006047890 */ /* 0x000fc6000fffe03f */
[----:B------:R-:W-:-:S04]  /*2540*/  IMAD R0, R3, 0x1000, R0 ;  /* 0x0000100003007824 */ /* 0x000fc800078e0200 */
[----:B------:R-:W-:-:S04]  /*2550*/  IMAD R2, R0, 0x4, R84 ;  /* 0x0000000400027824 */ /* 0x000fc800078e0254 */
[----:B------:R-:W-:Y:S01]  /*2560*/  IMAD.IADD R3, R73, 0x1, R2 ;  /* 0x0000000149037824 */ /* 0x000fe200078e0202 */
[----:B------:R-:W-:Y:S04]  /*2570*/  LDS R80, [R2+0x300] ;  /* 0x0003000002507984 */ /* 0x000fe80000000800 */
[----:B------:R-:W-:Y:S04]  /*2580*/  LDS R81, [R2+0x700] ;  /* 0x0007000002517984 */ /* 0x000fe80000000800 */
[----:B------:R-:W-:Y:S04]  /*2590*/  LDS R82, [R3+0x300] ;  /* 0x0003000003527984 */ /* 0x000fe80000000800 */
[----:B------:R-:W2:Y:S01]  /*25a0*/  LDS R83, [R3+0x700] ;  /* 0x0007000003537984 */ /* 0x000ea20000000800 */
[----:B------:R-:W-:Y:S01]  /*25b0*/  @!PT LDS RZ, [RZ] ;  /* 0x00000000fffff984 */ /* 0x000fe20000000800 */
[----:B------:R-:W-:Y:S01]  /*25c0*/  @!PT LDS RZ, [RZ] ;  /* 0x00000000fffff984 */ /* 0x000fe20000000800 */
[----:B------:R-:W-:Y:S01]  /*25d0*/  @!PT LDS RZ, [RZ] ;  /* 0x00000000fffff984 */ /* 0x000fe20000000800 */
[----:B------:R-:W-:Y:S01]  /*25e0*/  @!PT LDS RZ, [RZ] ;  /* 0x00000000fffff984 */ /* 0x000fe20000000800 */
[----:B------:R3:W-:Y:S06]  /*25f0*/  MEMBAR.ALL.CTA ;  /* 0x0000000000007992 */ /* 0x0007ec0000008000 */
[----:B---3--:R-:W3:Y:S02]  /*2600*/  FENCE.VIEW.ASYNC.S ;  /* 0x00000000000073c6 */ /* 0x008ee40000000000 */
[----:B---3--:R-:W-:Y:S06]  /*2610*/  BAR.SYNC.DEFER_BLOCKING 0x2, 0x100 ;  /* 0x0084000000007b1d */ /* 0x008fec0000010000 */
[----:B------:R-:W-:-:S06]  /*2620*/  WARPGROUP.ARRIVE ;  /* 0x00000000000079c5 */ /* 0x000fcc0000000000 */
[----:B------:R-:W-:Y:S01]  /*2630*/  HGMMA.64x64x8.F32.TF32 R24, R64, gdesc[UR8], R24, gsb0 ;  /* 0x04e0000840187df0 */ /* 0x000fe20008002818 */
[----:B------:R-:W-:Y:S01]  /*2640*/  UMOV UR10, UR4 ;  /* 0x00000004000a7c82 */ /* 0x000fe20008000000 */
[----:B------:R-:W-:Y:S01]  /*2650*/  UMOV UR11, 0xc0000040 ;  /* 0xc0000040000b7882 */ /* 0x000fe20000000000 */
[----:B------:R-:W-:Y:S02]  /*2660*/  WARPGROUP.DEPBAR.LE gsb0, 0x0 ;  /* 0x00008000000079c5 */ /* 0x000fe40000010000 */
[----:B--2---:R-:W-:-:S06]  /*2670*/  WARPGROUP.ARRIVE ;  /* 0x00000000000079c5 */ /* 0x004fcc0000000000 */
[----:B------:R-:W-:Y:S03]  /*2680*/  HGMMA.64x64x8.F32.TF32 R24, R80, gdesc[UR8], R24, gsb0 ;  /* 0x04e0000850187df0 */ /* 0x000fe60008002818 */
[----:B------:R-:W-:Y:S02]  /*2690*/  WARPGROUP.DEPBAR.LE gsb0, 0x0 ;  /* 0x00008000000079c5 */ /* 0x000fe40000010000 */
[----:B------:R0:W2:Y:S04]  /*26a0*/  LDS R60, [R2+0x400] ;  /* 0x00040000023c7984 */ /* 0x0000a80000000800 */
[----:B------:R0:W3:Y:S04]  /*26b0*/  LDS R61, [R2+0x800] ;  /* 0x00080000023d7984 */ /* 0x0000e80000000800 */
[----:B------:R0:W4:Y:S04]  /*26c0*/  LDS R62, [R3+0x400] ;  /* 0x00040000033e7984 */ /* 0x0001280000000800 */
[----:B------:R0:W0:Y:S01]  /*26d0*/  LDS R63, [R3+0x800] ;  /* 0x00080000033f7984 */ /* 0x0000220000000800 */
[----:B-1----:R-:W-:Y:S05]  /*26e0*/  @!P0 BRA `(.L_x_30) ;  /* 0x0000000000048947 */ /* 0x002fea0003800000 */
[----:B------:R-:W-:Y:S01]  /*26f0*/  BPT.TRAP 0x1 ;  /* 0x000000040000795c */ /* 0x000fe20000300000 */
.L_x_30:
[----:B------:R-:W-:Y:S01]  /*2700*/  IMAD R0, R77, 0x8, R84 ;  /* 0x000000084d007824 */ /* 0x000fe200078e0254 */
[----:B------:R-:W-:-:S03]  /*2710*/  ISETP.GT.U32.AND P2, PT, R16, 0x1, PT ;  /* 0x000000011000780c */ /* 0x000fc60003f44070 */
[----:B------:R-:W-:-:S05]  /*2720*/  VIADD R0, R0, 0x48 ;  /* 0x0000004800007836 */ /* 0x000fca0000000000 */
[----:B------:R-:W-:-:S04]  /*2730*/  PRMT R0, RZ, 0x654, R0 ;  /* 0x00000654ff007816 */ /* 0x000fc80000000000 */
[----:B------:R1:W-:Y:S01]  /*2740*/  SYNCS.ARRIVE.TRANS64.RED.A1T0 RZ, [R0+URZ], RZ ;  /* 0x000000ff00ff79a7 */ /* 0x0003e2000810043f */
[----:B------:R-:W-:Y:S05]  /*2750*/  @P2 BRA `(.L_x_31) ;  /* 0x0000000000042947 */ /* 0x000fea0003800000 */
[----:B------:R-:W-:Y:S01]  /*2760*/  BPT.TRAP 0x1 ;  /* 0x000000040000795c */ /* 0x000fe20000300000 */
.L_x_31:
[----:B------:R-:W-:Y:S01]  /*2770*/  UIADD3 UR4, UR6, 0x20, URZ ;  /* 0x0000002006047890 */ /* 0x000fe2000fffe03f */
[----:B0-234-:R-:W-:Y:S01]  /*2780*/  WARPGROUP.ARRIVE ;  /* 0x00000000000079c5 */ /* 0x01dfe20000000000 */
[----:B------:R-:W-:Y:S01]  /*2790*/  UMOV UR11, 0xc0000040 ;  /* 0xc0000040000b7882 */ /* 0x000fe20000000000 */
[----:B------:R-:W-:-:S04]  /*27a0*/  VIADD R77, R77, 0x1 ;  /* 0x000000014d4d7836 */ /* 0x000fc80000000000 */
[----:B------:R-:W-:Y:S01]  /*27b0*/  UMOV UR10, UR4 ;  /* 0x00000004000a7c82 */ /* 0x000fe20008000000 */
[C---:B------:R-:W-:Y:S01]  /*27c0*/  ISETP.NE.AND P2, PT, R77.reuse, 0x9, PT ;  /* 0x000000094d00780c */ /* 0x040fe20003f45270 */
[----:B------:R-:W-:Y:S03]  /*27d0*/  HGMMA.64x64x8.F32.TF32 R24, R60, gdesc[UR8], R24, gsb0 ;  /* 0x04e000083c187df0 */ /* 0x000fe60008002818 */
[----:B------:R-:W-:Y:S01]  /*27e0*/  SEL R77, R77, RZ, P2 ;  /* 0x000000ff4d4d7207 */ /* 0x000fe20001000000 */
[----:B------:R-:W-:Y:S02]  /*27f0*/  WARPGROUP.DEPBAR.LE gsb0, 0x0 ;  /* 0x00008000000079c5 */ /* 0x000fe40000010000 */
[----:B------:R0:W2:Y:S04]  /*2800*/  LDS R60, [R2+0x500] ;  /* 0x00050000023c7984 */ /* 0x0000a80000000800 */
[----:B------:R0:W3:Y:S04]  /*2810*/  LDS R61, [R2+0x900] ;  /* 0x00090000023d7984 */ /* 0x0000e80000000800 */
[----:B------:R0:W4:Y:S04]  /*2820*/  LDS R62, [R3+0x500] ;  /* 0x00050000033e7984 */ /* 0x0001280000000800 */
[----:B------:R0:W0:Y:S01]  /*2830*/  LDS R63, [R3+0x900] ;  /* 0x00090000033f7984 */ /* 0x0000220000000800 */
[----:B------:R-:W-:Y:S05]  /*2840*/  @!P0 BRA `(.L_x_32) ;  /* 0x0000000000048947 */ /* 0x000fea0003800000 */
[----:B------:R-:W-:Y:S01]  /*2850*/  BPT.TRAP 0x1 ;  /* 0x000000040000795c */ /* 0x000fe20000300000 */
.L_x_32:
[C---:B------:R-:W-:Y:S01]  /*2860*/  IMAD.SHL.U32 R78, R14.reuse, 0x1000, RZ ;  /* 0x000010000e4e7824 */ /* 0x040fe200078e00ff */
[----:B------:R-:W-:Y:S01]  /*2870*/  BSSY B0, `(.L_x_33) ;  /* 0x0000007000007945 */ /* 0x000fe20003800000 */
[----:B------:R-:W-:-:S03]  /*2880*/  IMAD.SHL.U32 R13, R14, 0x800, RZ ;  /* 0x000008000e0d7824 */ /* 0x000fc600078e00ff */
[----:B0-----:R-:W-:Y:S02]  /*2890*/  LOP3.LUT R3, R78, R71, RZ, 0xfc, !PT ;  /* 0x000000474e037212 */ /* 0x001fe400078efcff */
[----:B------:R-:W-:Y:S01]  /*28a0*/  LOP3.LUT R7, R13, R72, RZ, 0xfc, !PT ;  /* 0x000000480d077212 */ /* 0x000fe200078efcff */
[----:B------:R-:W-:Y:S06]  /*28b0*/  @P1 BRA `(.L_x_34) ;  /* 0x0000000000081947 */ /* 0x000fec0003800000 */
[----:B------:R-:W0:Y:S02]  /*28c0*/  SYNCS.PHASECHK.TRANS64.TRYWAIT P1, [R4+URZ], R5 ;  /* 0x00000005040075a7 */ /* 0x000e24000802017f */
[----:B0-----:R-:W-:Y:S05]  /*28d0*/  @!P1 BRA `(.L_x_35) ;  /* 0x0000005c00289947 */ /* 0x001fea0003800000 */
.L_x_34:
[----:B------:R-:W-:Y:S05]  /*28e0*/  BSYNC B0 ;  /* 0x0000000000007941 */ /* 0x000fea0003800000 */
.L_x_33:
[--C-:B-1----:R-:W-:Y:S01]  /*28f0*/  IMAD.IADD R0, R74, 0x1, R7.reuse ;  /* 0x000000014a007824 */ /* 0x102fe200078e0207 */
[----:B------:R-:W-:Y:S01]  /*2900*/  UMOV UR4, 0xffffffff ;  /* 0xffffffff00047882 */ /* 0x000fe20000000000 */
[----:B------:R-:W-:Y:S01]  /*2910*/  VIADD R9, R84, 0x24200 ;  /* 0x0002420054097836 */ /* 0x000fe20000000000 */
[----:B------:R-:W-:Y:S01]  /*2920*/  LOP3.LUT R13, R13, R69, RZ, 0xfc, !PT ;  /* 0x000000450d0d7212 */ /* 0x000fe200078efcff */
[----:B------:R-:W-:Y:S02]  /*2930*/  IMAD.IADD R7, R76, 0x1, R7 ;  /* 0x000000014c077824 */ /* 0x000fe400078e0207 */
[--C-:B------:R-:W-:Y:S02]  /*2940*/  IMAD R10, R3, 0x4, R84.reuse ;  /* 0x00000004030a7824 */ /* 0x100fe400078e0254 */
[C-C-:B------:R-:W-:Y:S02]  /*2950*/  IMAD R6, R0.reuse, 0x4, R9.reuse ;  /* 0x0000000400067824 */ /* 0x140fe400078e0209 */
[----:B------:R-:W-:Y:S01]  /*2960*/  IMAD R8, R7, 0x4, R9 ;  /* 0x0000000407087824 */ /* 0x000fe200078e0209 */
[----:B------:R0:W1:Y:S01]  /*2970*/  LDS R64, [R10+0x200] ;  /* 0x000200000a407984 */ /* 0x0000620000000800 */
[----:B------:R-:W-:-:S02]  /*2980*/  IMAD R5, R0, 0x4, R84 ;  /* 0x0000000400057824 */ /* 0x000fc400078e0254 */
[----:B------:R-:W-:Y:S01]  /*2990*/  IMAD R7, R7, 0x4, R84 ;  /* 0x0000000407077824 */ /* 0x000fe200078e0254 */
[----:B------:R0:W0:Y:S01]  /*29a0*/  LDS R65, [R10+0x600] ;  /* 0x000600000a417984 */ /* 0x0000220000000800 */
[----:B------:R-:W-:Y:S02]  /*29b0*/  IMAD.IADD R11, R73, 0x1, R10 ;  /* 0x00000001490b7824 */ /* 0x000fe400078e020a */
[C---:B------:R-:W-:Y:S01]  /*29c0*/  IMAD.IADD R6, R75.reuse, 0x1, R6 ;  /* 0x000000014b067824 */ /* 0x040fe200078e0206 */
[----:B------:R0:W0:Y:S01]  /*29d0*/  LDS R0, [R5+0x24200] ;  /* 0x0242000005007984 */ /* 0x0000220000000800 */
[----:B------:R-:W-:-:S03]  /*29e0*/  IMAD.IADD R8, R75, 0x1, R8 ;  /* 0x000000014b087824 */ /* 0x000fc600078e0208 */
[----:B------:R0:W0:Y:S04]  /*29f0*/  LDS R3, [R7+0x24200] ;  /* 0x0242000007037984 */ /* 0x0000280000000800 */
[----:B------:R0:W0:Y:S04]  /*2a00*/  LDS R66, [R11+0x200] ;  /* 0x000200000b427984 */ /* 0x0000280000000800 */
[----:B------:R0:W0:Y:S04]  /*2a10*/  LDS R67, [R11+0x600] ;  /* 0x000600000b437984 */ /* 0x0000280000000800 */
[----:B------:R0:W0:Y:S04]  /*2a20*/  LDS R2, [R6] ;  /* 0x0000000006027984 */ /* 0x0000280000000800 */
[----:B------:R0:W0:Y:S01]  /*2a30*/  LDS R4, [R8] ;  /* 0x0000000008047984 */ /* 0x0000220000000800 */
[----:B------:R-:W-:Y:S05]  /*2a40*/  BRA.DIV UR4, `(.L_x_36) ;  /* 0x0000005a04e07947 */ /* 0x000fea000b800000 */
[--C-:B0-----:R-:W-:Y:S01]  /*2a50*/  IMAD.IADD R10, R74, 0x1, R13.reuse ;  /* 0x000000014a0a7824 */ /* 0x101fe200078e020d */
[----:B------:R-:W-:Y:S01]  /*2a60*/  NOP ;  /* 0x0000000000007918 */ /* 0x000fe20000000000 */
[----:B------:R-:W-:Y:S02]  /*2a70*/  IMAD.IADD R13, R76, 0x1, R13 ;  /* 0x000000014c0d7824 */ /* 0x000fe400078e020d */
[C-C-:B------:R-:W-:Y:S02]  /*2a80*/  IMAD R80, R10.reuse, 0x4, R9.reuse ;  /* 0x000000040a507824 */ /* 0x140fe400078e0209 */
[----:B------:R-:W-:Y:S02]  /*2a90*/  IMAD R82, R13, 0x4, R9 ;  /* 0x000000040d527824 */ /* 0x000fe400078e0209 */
[----:B------:R-:W-:Y:S02]  /*2aa0*/  IMAD R9, R10, 0x4, R84 ;  /* 0x000000040a097824 */ /* 0x000fe400078e0254 */
[----:B------:R-:W-:-:S02]  /*2ab0*/  IMAD.IADD R11, R73, 0x1, R80 ;  /* 0x00000001490b7824 */ /* 0x000fc400078e0250 */
[----:B------:R-:W-:Y:S01]  /*2ac0*/  IMAD R10, R13, 0x4, R84 ;  /* 0x000000040d0a7824 */ /* 0x000fe200078e0254 */
[----:B------:R0:W-:Y:S01]  /*2ad0*/  STS [R9+0x24200], R0 ;  /* 0x0242000009007388 */ /* 0x0001e20000000800 */
[----:B------:R-:W-:-:S03]  /*2ae0*/  IMAD.IADD R13, R73, 0x1, R82 ;  /* 0x00000001490d7824 */ /* 0x000fc600078e0252 */
[----:B------:R0:W-:Y:S04]  /*2af0*/  STS [R11], R2 ;  /* 0x000000020b007388 */ /* 0x0001e80000000800 */
[----:B------:R0:W-:Y:S04]  /*2b00*/  STS [R10+0x24200], R3 ;  /* 0x024200030a007388 */ /* 0x0001e80000000800 */
[----:B------:R0:W-:Y:S04]  /*2b10*/  STS [R13], R4 ;  /* 0x000000040d007388 */ /* 0x0001e80000000800 */
[----:B------:R0:W0:Y:S04]  /*2b20*/  LDS R80, [R5+0x25200] ;  /* 0x0252000005507984 */ /* 0x0000280000000800 */
[----:B------:R-:W0:Y:S04]  /*2b30*/  LDS R6, [R6+0x1000] ;  /* 0x0010000006067984 */ /* 0x000e280000000800 */
[----:B------:R-:W0:Y:S04]  /*2b40*/  LDS R7, [R7+0x25200] ;  /* 0x0252000007077984 */ /* 0x000e280000000800 */
[----:B------:R-:W0:Y:S01]  /*2b50*/  LDS R8, [R8+0x1000] ;  /* 0x0010000008087984 */ /* 0x000e220000000800 */
[----:B------:R-:W-:Y:S01]  /*2b60*/  NOP ;  /* 0x0000000000007918 */ /* 0x000fe20000000000 */
.L_x_149:
[----:B0-----:R0:W-:Y:S01]  /*2b70*/  STS [R9+0x25200], R80 ;  /* 0x0252005009007388 */ /* 0x0011e20000000800 */
[----:B------:R-:W-:Y:S05]  /*2b80*/  WARPSYNC.ALL ;  /* 0x0000000000007948 */ /* 0x000fea0003800000 */
[----:B------:R0:W-:Y:S04]  /*2b90*/  STS [R11+0x1000], R6 ;  /* 0x001000060b007388 */ /* 0x0001e80000000800 */
[----:B------:R0:W-:Y:S04]  /*2ba0*/  STS [R10+0x25200], R7 ;  /* 0x025200070a007388 */ /* 0x0001e80000000800 */
[----:B------:R0:W-:Y:S01]  /*2bb0*/  STS [R13+0x1000], R8 ;  /* 0x001000080d007388 */ /* 0x0001e20000000800 */
[----:B------:R-:W-:Y:S01]  /*2bc0*/  UIADD3 UR4, UR6, 0x30, URZ ;  /* 0x0000003006047890 */ /* 0x000fe2000fffe03f */
[----:B--234-:R-:W-:Y:S01]  /*2bd0*/  WARPGROUP.ARRIVE ;  /* 0x00000000000079c5 */ /* 0x01cfe20000000000 */
[----:B------:R-:W-:Y:S01]  /*2be0*/  UMOV UR11, 0xc0000040 ;  /* 0xc0000040000b7882 */ /* 0x000fe20000000000 */
[C---:B------:R-:W-:Y:S01]  /*2bf0*/  ISETP.GT.AND P1, PT, R79.reuse, 0x2, PT ;  /* 0x000000024f00780c */ /* 0x040fe20003f24270 */
[----:B------:R-:W-:-:S03]  /*2c00*/  VIADD R79, R79, 0xffffffff ;  /* 0xffffffff4f4f7836 */ /* 0x000fc60000000000 */
[----:B------:R-:W-:Y:S01]  /*2c10*/  UMOV UR10, UR4 ;  /* 0x00000004000a7c82 */ /* 0x000fe20008000000 */
[----:B------:R-:W-:Y:S01]  /*2c20*/  R2UR UR4, R14 ;  /* 0x000000000e0472ca */ /* 0x000fe200000e0000 */
[----:B------:R-:W-:Y:S03]  /*2c30*/  HGMMA.64x64x8.F32.TF32 R24, R60, gdesc[UR8], R24, gsb0 ;  /* 0x04e000083c187df0 */ /* 0x000fe60008002818 */
[----:B------:R-:W-:-:S04]  /*2c40*/  WARPGROUP.DEPBAR.LE gsb0, 0x0 ;  /* 0x00008000000079c5 */ /* 0x000fc80000010000 */
[----:B------:R-:W-:Y:S07]  /*2c50*/  @P1 BRA `(.L_x_37) ;  /* 0xfffffff400c41947 */ /* 0x000fee000383ffff */
.L_x_28:
[----:B0-----:R-:W0:Y:S01]  /*2c60*/  S2R R0, SR_TID.X ;  /* 0x0000000000007919 */ /* 0x001e220000002100 */
[----:B------:R-:W-:Y:S01]  /*2c70*/  LOP3.LUT R21, R20, R70, R21, 0xfe, !PT ;  /* 0x0000004614157212 */ /* 0x000fe200078efe15 */
[----:B------:R-:W-:Y:S01]  /*2c80*/  IMAD.MOV.U32 R15, RZ, RZ, -0x3fffffc0 ;  /* 0xc0000040ff0f7424 */ /* 0x000fe200078e00ff */
[----:B------:R-:W-:Y:S01]  /*2c90*/  LEA R14, R14, UR7, 0x9 ;  /* 0x000000070e0e7c11 */ /* 0x000fe2000f8e48ff */
[----:B------:R-:W-:-:S03]  /*2ca0*/  IMAD.MOV.U32 R3, RZ, RZ, -0x3fffffc0 ;  /* 0xc0000040ff037424 */ /* 0x000fc600078e00ff */
[C---:B------:R-:W-:Y:S01]  /*2cb0*/  R2UR UR6, R14.reuse ;  /* 0x000000000e0672ca */ /* 0x040fe200000e0000 */
[----:B------:R-:W-:Y:S01]  /*2cc0*/  VIADD R2, R14, 0x10 ;  /* 0x000000100e027836 */ /* 0x000fe20000000000 */
[----:B------:R-:W-:Y:S01]  /*2cd0*/  R2UR UR7, R15 ;  /* 0x000000000f0772ca */ /* 0x000fe200000e0000 */
[----:B0-----:R-:W-:-:S05]  /*2ce0*/  IMAD.SHL.U32 R0, R0, 0x8, RZ ;  /* 0x0000000800007824 */ /* 0x001fca00078e00ff */
[----:B------:R-:W-:-:S05]  /*2cf0*/  LOP3.LUT R21, R21, 0x18, R0, 0xf8, !PT ;  /* 0x0000001815157812 */ /* 0x000fca00078ef800 */
[----:B------:R-:W-:-:S04]  /*2d00*/  IMAD.IADD R78, R21, 0x1, R78 ;  /* 0x00000001154e7824 */ /* 0x000fc800078e024e */
[----:B------:R-:W-:-:S04]  /*2d10*/  IMAD R78, R78, 0x4, R84 ;  /* 0x000000044e4e7824 */ /* 0x000fc800078e0254 */
[----:B------:R-:W-:Y:S01]  /*2d20*/  IMAD.IADD R73, R73, 0x1, R78 ;  /* 0x0000000149497824 */ /* 0x000fe200078e024e */
        /* <DEDUP_REMOVED lines=9> */
[----:B--2---:R-:W2:Y:S02]  /*2dc0*/  FENCE.VIEW.ASYNC.S ;  /* 0x00000000000073c6 */ /* 0x004ea40000000000 */
[----:B--2---:R-:W-:Y:S06]  /*2dd0*/  BAR.SYNC.DEFER_BLOCKING 0x2, 0x100 ;  /* 0x0084000000007b1d */ /* 0x004fec0000010000 */
[----:B-1----:R-:W-:-:S06]  /*2de0*/  WARPGROUP.ARRIVE ;  /* 0x00000000000079c5 */ /* 0x002fcc0000000000 */
[----:B------:R-:W-:Y:S01]  /*2df0*/  HGMMA.64x64x8.F32.TF32 R24, R64, gdesc[UR4], R24, gsb0 ;  /* 0x04e0000440187df0 */ /* 0x000fe20008002818 */
[----:B------:R-:W-:Y:S02]  /*2e00*/  R2UR UR6, R2 ;  /* 0x00000000020672ca */ /* 0x000fe400000e0000 */
[----:B------:R-:W-:Y:S01]  /*2e10*/  R2UR UR7, R3 ;  /* 0x00000000030772ca */ /* 0x000fe200000e0000 */
[----:B------:R-:W-:Y:S02]  /*2e20*/  WARPGROUP.DEPBAR.LE gsb0, 0x0 ;  /* 0x00008000000079c5 */ /* 0x000fe40000010000 */
[----:B0-----:R-:W-:-:S10]  /*2e30*/  WARPGROUP.ARRIVE ;  /* 0x00000000000079c5 */ /* 0x001fd40000000000 */
[----:B------:R-:W-:Y:S03]  /*2e40*/  HGMMA.64x64x8.F32.TF32 R24, R60, gdesc[UR4], R24, gsb0 ;  /* 0x04e000043c187df0 */ /* 0x000fe60008002818 */
[----:B------:R-:W-:Y:S02]  /*2e50*/  WARPGROUP.DEPBAR.LE gsb0, 0x0 ;  /* 0x00008000000079c5 */ /* 0x000fe40000010000 */
[----:B------:R0:W1:Y:S04]  /*2e60*/  LDS R60, [R78+0x400] ;  /* 0x000400004e3c7984 */ /* 0x0000680000000800 */
[----:B------:R0:W2:Y:S04]  /*2e70*/  LDS R61, [R78+0x800] ;  /* 0x000800004e3d7984 */ /* 0x0000a80000000800 */
[----:B------:R0:W3:Y:S04]  /*2e80*/  LDS R62, [R73+0x400] ;  /* 0x00040000493e7984 */ /* 0x0000e80000000800 */
[----:B------:R0:W4:Y:S01]  /*2e90*/  LDS R63, [R73+0x800] ;  /* 0x00080000493f7984 */ /* 0x0001220000000800 */
[----:B------:R-:W-:Y:S05]  /*2ea0*/  @!P0 BRA `(.L_x_38) ;  /* 0x0000000000048947 */ /* 0x000fea0003800000 */
[----:B------:R-:W-:Y:S01]  /*2eb0*/  BPT.TRAP 0x1 ;  /* 0x000000040000795c */ /* 0x000fe20000300000 */
.L_x_38:
[----:B------:R-:W-:Y:S01]  /*2ec0*/  IMAD R77, R77, 0x8, R84 ;  /* 0x000000084d4d7824 */ /* 0x000fe200078e0254 */
[----:B------:R-:W-:-:S03]  /*2ed0*/  ISETP.GT.U32.AND P1, PT, R16, 0x1, PT ;  /* 0x000000011000780c */ /* 0x000fc60003f24070 */
[----:B------:R-:W-:-:S05]  /*2ee0*/  VIADD R77, R77, 0x48 ;  /* 0x000000484d4d7836 */ /* 0x000fca0000000000 */
[----:B------:R-:W-:-:S04]  /*2ef0*/  PRMT R77, RZ, 0x654, R77 ;  /* 0x00000654ff4d7816 */ /* 0x000fc8000000004d */
[----:B------:R0:W-:Y:S01]  /*2f00*/  SYNCS.ARRIVE.TRANS64.RED.A1T0 RZ, [R77+URZ], RZ ;  /* 0x000000ff4dff79a7 */ /* 0x0001e2000810043f */
[----:B------:R-:W-:Y:S05]  /*2f10*/  @P1 BRA `(.L_x_39) ;  /* 0x0000000000041947 */ /* 0x000fea0003800000 */
[----:B------:R-:W-:Y:S01]  /*2f20*/  BPT.TRAP 0x1 ;  /* 0x000000040000795c */ /* 0x000fe20000300000 */
.L_x_39:
[C---:B------:R-:W-:Y:S01]  /*2f30*/  VIADD R2, R14.reuse, 0x20 ;  /* 0x000000200e027836 */ /* 0x040fe20000000000 */
[----:B-1234-:R-:W-:Y:S01]  /*2f40*/  WARPGROUP.ARRIVE ;  /* 0x00000000000079c5 */ /* 0x01efe20000000000 */
[----:B------:R-:W-:Y:S02]  /*2f50*/  IMAD.MOV.U32 R3, RZ, RZ, -0x3fffffc0 ;  /* 0xc0000040ff037424 */ /* 0x000fe400078e00ff */
[----:B------:R-:W-:Y:S01]  /*2f60*/  VIADD R14, R14, 0x30 ;  /* 0x000000300e0e7836 */ /* 0x000fe20000000000 */
[----:B------:R-:W-:Y:S01]  /*2f70*/  R2UR UR6, R2 ;  /* 0x00000000020672ca */ /* 0x000fe200000e0000 */
[----:B------:R-:W-:Y:S01]  /*2f80*/  IMAD.MOV.U32 R15, RZ, RZ, -0x3fffffc0 ;  /* 0xc0000040ff0f7424 */ /* 0x000fe200078e00ff */
[----:B------:R-:W-:-:S13]  /*2f90*/  R2UR UR7, R3 ;  /* 0x00000000030772ca */ /* 0x000fda00000e0000 */
[----:B------:R-:W-:Y:S01]  /*2fa0*/  HGMMA.64x64x8.F32.TF32 R24, R60, gdesc[UR4], R24, gsb0 ;  /* 0x04e000043c187df0 */ /* 0x000fe20008002818 */
[----:B------:R-:W-:Y:S02]  /*2fb0*/  R2UR UR6, R14 ;  /* 0x000000000e0672ca */ /* 0x000fe400000e0000 */
[----:B------:R-:W-:Y:S01]  /*2fc0*/  R2UR UR7, R15 ;  /* 0x000000000f0772ca */ /* 0x000fe200000e0000 */
[----:B------:R-:W-:Y:S02]  /*2fd0*/  WARPGROUP.DEPBAR.LE gsb0, 0x0 ;  /* 0x00008000000079c5 */ /* 0x000fe40000010000 */
[----:B------:R-:W-:Y:S04]  /*2fe0*/  LDS R60, [R78+0x500] ;  /* 0x000500004e3c7984 */ /* 0x000fe80000000800 */
[----:B------:R-:W-:Y:S04]  /*2ff0*/  LDS R61, [R78+0x900] ;  /* 0x000900004e3d7984 */ /* 0x000fe80000000800 */
[----:B------:R-:W-:Y:S04]  /*3000*/  LDS R62, [R73+0x500] ;  /* 0x00050000493e7984 */ /* 0x000fe80000000800 */
[----:B------:R-:W1:Y:S02]  /*3010*/  LDS R63, [R73+0x900] ;  /* 0x00090000493f7984 */ /* 0x000e640000000800 */
[----:B-1----:R-:W-:-:S06]  /*3020*/  WARPGROUP.ARRIVE ;  /* 0x00000000000079c5 */ /* 0x002fcc0000000000 */
[----:B------:R-:W-:Y:S03]  /*3030*/  HGMMA.64x64x8.F32.TF32 R24, R60, gdesc[UR4], R24, gsb0 ;  /* 0x04e000043c187df0 */ /* 0x000fe60008002818 */
[----:B------:R-:W-:Y:S02]  /*3040*/  WARPGROUP.DEPBAR.LE gsb0, 0x0 ;  /* 0x00008000000079c5 */ /* 0x000fe40000010000 */
.L_x_24:
[----:B------:R-:W-:Y:S05]  /*3050*/  @!P0 BRA `(.L_x_40) ;  /* 0x0000000000048947 */ /* 0x000fea0003800000 */
[----:B------:R-:W-:Y:S01]  /*3060*/  BPT.TRAP 0x1 ;  /* 0x000000040000795c */ /* 0x000fe20000300000 */
.L_x_40:
[----:B------:R-:W1:Y:S01]  /*3070*/  S2UR UR7, SR_CgaCtaId ;  /* 0x00000000000779c3 */ /* 0x000e620000008800 */
[----:B------:R-:W-:Y:S01]  /*3080*/  UIADD3 UR39, UR40, UR39, URZ ;  /* 0x0000002728277290 */ /* 0x000fe2000fffe03f */
[----:B------:R-:W-:-:S03]  /*3090*/  ISETP.GT.U32.AND P0, PT, R16, 0x1, PT ;  /* 0x000000011000780c */ /* 0x000fc60003f04070 */
[----:B------:R-:W-:-:S04]  /*30a0*/  UIADD3 UR6, UR39, -0x1, URZ ;  /* 0xffffffff27067890 */ /* 0x000fc8000fffe03f */
[----:B------:R-:W-:-:S04]  /*30b0*/  UIMAD.WIDE.U32 UR4, UR6, 0x38e38e39, URZ ;  /* 0x38e38e39060478a5 */ /* 0x000fc8000f8e003f */
[----:B------:R-:W-:-:S03]  /*30c0*/  USHF.R.U32.HI UR4, URZ, 0x1, UR5 ;  /* 0x000000013f047899 */ /* 0x000fc60008011605 */
[----:B------:R-:W-:Y:S01]  /*30d0*/  UMOV UR5, 0x400 ;  /* 0x0000040000057882 */ /* 0x000fe20000000000 */
[----:B------:R-:W-:Y:S02]  /*30e0*/  UIMAD UR6, UR4, -0x9, UR6 ;  /* 0xfffffff7040678a4 */ /* 0x000fe4000f8e0206 */
[----:B-1----:R-:W-:-:S04]  /*30f0*/  ULEA UR5, UR7, UR5, 0x18 ;  /* 0x0000000507057291 */ /* 0x002fc8000f8ec03f */
[----:B------:R-:W-:-:S04]  /*3100*/  ULEA UR6, UR6, UR5, 0x3 ;  /* 0x0000000506067291 */ /* 0x000fc8000f8e183f */
[----:B------:R-:W-:-:S04]  /*3110*/  UIADD3 UR6, UR6, 0x48, URZ ;  /* 0x0000004806067890 */ /* 0x000fc8000fffe03f */
[----:B------:R-:W-:-:S09]  /*3120*/  UPRMT UR6, URZ, 0x654, UR6 ;  /* 0x000006543f067896 */ /* 0x000fd20008000006 */
[----:B------:R-:W-:Y:S01]  /*3130*/  SYNCS.ARRIVE.TRANS64.RED.A1T0 RZ, [UR6], RZ ;  /* 0x000000ffffff79a7 */ /* 0x000fe20008100406 */
[----:B------:R-:W-:Y:S05]  /*3140*/  @P0 BRA `(.L_x_41) ;  /* 0x0000000000040947 */ /* 0x000fea0003800000 */
[----:B------:R-:W-:Y:S01]  /*3150*/  BPT.TRAP 0x1 ;  /* 0x000000040000795c */ /* 0x000fe20000300000 */
.L_x_41:
[----:B------:R-:W1:Y:S01]  /*3160*/  S2R R6, SR_TID.X ;  /* 0x0000000000067919 */ /* 0x000e620000002100 */
[----:B------:R-:W2:Y:S01]  /*3170*/  LDC R4, c[0x0][0x288] ;  /* 0x0000a200ff047b82 */ /* 0x000ea20000000800 */
[----:B------:R-:W-:Y:S01]  /*3180*/  LOP3.LUT R12, R12, 0x7, RZ, 0xc0, !PT ;  /* 0x000000070c0c7812 */ /* 0x000fe200078ec0ff */
[----:B------:R-:W-:Y:S01]  /*3190*/  IMAD.SHL.U32 R59, R59, 0x40, RZ ;  /* 0x000000403b3b7824 */ /* 0x000fe200078e00ff */
[----:B------:R-:W-:Y:S01]  /*31a0*/  LOP3.LUT R0, R22, 0x1, RZ, 0xc0, !PT ;  /* 0x0000000116007812 */ /* 0x000fe200078ec0ff */
[----:B------:R-:W-:Y:S01]  /*31b0*/  IMAD.SHL.U32 R13, R58, 0x80, RZ ;  /* 0x000000803a0d7824 */ /* 0x000fe200078e00ff */
[----:B------:R-:W-:Y:S01]  /*31c0*/  UISETP.GT.U32.AND UP0, UPT, UR39, 0x8, UPT ;  /* 0x000000082700788c */ /* 0x000fe2000bf04070 */
[----:B------:R-:W-:Y:S01]  /*31d0*/  SHF.R.S32.HI R61, RZ, 0x1f, R23 ;  /* 0x0000001fff3d7819 */ /* 0x000fe20000011417 */
[----:B------:R-:W-:Y:S01]  /*31e0*/  ULDC UR7, c[0x0][0x284] ;  /* 0x0000a10000077ab9 */ /* 0x000fe20000000800 */
[----:B------:R-:W-:Y:S01]  /*31f0*/  IMAD.SHL.U32 R3, R0, 0x40, RZ ;  /* 0x0000004000037824 */ /* 0x000fe200078e00ff */
[----:B------:R-:W-:-:S02]  /*3200*/  UISETP.LT.U32.AND UP0, UPT, UR40, 0x9, UP0 ;  /* 0x000000092800788c */ /* 0x000fc40008701070 */
[----:B------:R-:W-:Y:S02]  /*3210*/  UISETP.GE.U32.AND UP1, UPT, UR40, 0x9, UPT ;  /* 0x000000092800788c */ /* 0x000fe4000bf26070 */
[----:B------:R-:W-:Y:S01]  /*3220*/  UIMAD.WIDE.U32 UR4, UR39, 0x38e38e39, URZ ;  /* 0x38e38e39270478a5 */ /* 0x000fe2000f8e003f */
[----:B------:R-:W-:Y:S01]  /*3230*/  LOP3.LUT R3, R3, 0x40, R12, 0xe2, !PT ;  /* 0x0000004003037812 */ /* 0x000fe200078ee20c */
[----:B------:R-:W-:Y:S01]  /*3240*/  ULDC.64 UR8, c[0x0][0x5d0] ;  /* 0x0001740000087ab9 */ /* 0x000fe20000000a00 */
[----:B------:R-:W-:Y:S02]  /*3250*/  USEL UR6, URZ, 0x1, !UP0 ;  /* 0x000000013f067887 */ /* 0x000fe4000c000000 */
[----:B------:R-:W-:Y:S02]  /*3260*/  USHF.R.U32.HI UR4, URZ, 0x1, UR5 ;  /* 0x000000013f047899 */ /* 0x000fe40008011605 */
[----:B------:R-:W-:Y:S02]  /*3270*/  ULOP3.LUT UR38, UR38, UR6, URZ, 0x3c, !UPT ;  /* 0x0000000626267292 */ /* 0x000fe4000f8e3c3f */
[----:B------:R-:W-:Y:S01]  /*3280*/  UIMAD UR39, UR4, -0x9, UR39 ;  /* 0xfffffff7042778a4 */ /* 0x000fe2000f8e0227 */
[----:B--2---:R-:W-:Y:S01]  /*3290*/  ISETP.GE.AND P0, PT, R59, R4, PT ;  /* 0x000000043b00720c */ /* 0x004fe20003f06270 */
[----:B------:R-:W-:-:S03]  /*32a0*/  @UP1 ULOP3.LUT UR38, UR38, 0x1, UR4, 0x78, !UPT ;  /* 0x0000000126261892 */ /* 0x000fc6000f8e7804 */
[----:B------:R-:W-:Y:S02]  /*32b0*/  ISETP.GE.OR P0, PT, R13, UR7, P0 ;  /* 0x000000070d007c0c */ /* 0x000fe40008706670 */
[C---:B-1----:R-:W-:Y:S01]  /*32c0*/  LOP3.LUT R2, R6.reuse, 0x60, RZ, 0xc0, !PT ;  /* 0x0000006006027812 */ /* 0x042fe200078ec0ff */
[----:B------:R-:W-:-:S03]  /*32d0*/  IMAD.SHL.U32 R8, R6, 0x2, RZ ;  /* 0x0000000206087824 */ /* 0x000fc600078e00ff */
[----:B------:R-:W-:Y:S02]  /*32e0*/  SHF.R.U32.HI R11, RZ, 0x1, R2 ;  /* 0x00000001ff0b7819 */ /* 0x000fe40000011602 */
[----:B------:R-:W-:Y:S02]  /*32f0*/  LOP3.LUT R8, R59, 0x6, R8, 0xf8, !PT ;  /* 0x000000063b087812 */ /* 0x000fe400078ef808 */
[----:B------:R-:W-:Y:S02]  /*3300*/  IADD3 R5, RZ, -R11, -R12 ;  /* 0x8000000bff057210 */ /* 0x000fe40007ffe80c */
[----:B------:R-:W-:-:S03]  /*3310*/  SHF.R.S32.HI R9, RZ, 0x1f, R8 ;  /* 0x0000001fff097819 */ /* 0x000fc60000011408 */
[----:B------:R-:W-:Y:S01]  /*3320*/  IMAD R0, R0, -0x40, R5 ;  /* 0xffffffc000007824 */ /* 0x000fe200078e0205 */
[----:B------:R-:W-:Y:S01]  /*3330*/  LOP3.LUT R5, R6, 0x3, RZ, 0xc0, !PT ;  /* 0x0000000306057812 */ /* 0x000fe200078ec0ff */
[----:B------:R-:W-:-:S03]  /*3340*/  IMAD.WIDE R6, R58, 0x80, RZ ;  /* 0x000000803a067825 */ /* 0x000fc600078e02ff */
[----:B------:R-:W-:Y:S01]  /*3350*/  IADD3 R0, -R13, UR7, R0 ;  /* 0x000000070d007c10 */ /* 0x000fe2000fffe100 */
[----:B------:R-:W-:Y:S01]  /*3360*/  IMAD R2, R5, -0x2, R4 ;  /* 0xfffffffe05027824 */ /* 0x000fe200078e0204 */
[----:B------:R-:W-:Y:S01]  /*3370*/  LOP3.LUT R69, R6, R3, R11, 0xfe, !PT ;  /* 0x0000000306457212 */ /* 0x000fe200078efe0b */
[----:B------:R-:W-:Y:S02]  /*3380*/  IMAD R4, R61, UR8, RZ ;  /* 0x000000083d047c24 */ /* 0x000fe4000f8e02ff */
[----:B------:R-:W-:Y:S02]  /*3390*/  IMAD.IADD R2, R2, 0x1, -R59 ;  /* 0x0000000102027824 */ /* 0x000fe400078e0a3b */
[C---:B------:R-:W-:Y:S02]  /*33a0*/  IMAD R15, R23.reuse, UR9, R4 ;  /* 0x00000009170f7c24 */ /* 0x040fe4000f8e0204 */
[----:B------:R-:W-:-:S04]  /*33b0*/  IMAD.WIDE.U32 R4, R23, UR8, R8 ;  /* 0x0000000817047c25 */ /* 0x000fc8000f8e0008 */
[----:B------:R-:W-:Y:S02]  /*33c0*/  IMAD.IADD R5, R5, 0x1, R15 ;  /* 0x0000000105057824 */ /* 0x000fe400078e020f */
[----:B------:R-:W-:Y:S01]  /*33d0*/  IMAD.MOV.U32 R58, RZ, RZ, -0x1 ;  /* 0xffffffffff3a7424 */ /* 0x000fe200078e00ff */
[----:B------:R-:W-:Y:S06]  /*33e0*/  @P0 BRA `(.L_x_42) ;  /* 0x0000002000980947 */ /* 0x000fec0003800000 */
[----:B------:R-:W1:Y:S01]  /*33f0*/  LDC.64 R62, c[0x0][0x5c8] ;  /* 0x00017200ff3e7b82 */ /* 0x000e620000000a00 */
[----:B-----5:R-:W-:Y:S01]  /*3400*/  FSETP.NEU.AND P0, PT, R57, RZ, PT ;  /* 0x000000ff3900720b */ /* 0x020fe20003f0d000 */
[----:B------:R-:W-:Y:S01]  /*3410*/  BSSY B0, `(.L_x_42) ;  /* 0x0000223000007945 */ /* 0x000fe20003800000 */
[----:B------:R-:W-:-:S04]  /*3420*/  ISETP.GT.AND P1, PT, R2, RZ, PT ;  /* 0x000000ff0200720c */ /* 0x000fc80003f24270 */
[----:B------:R-:W-:Y:S01]  /*3430*/  ISETP.GT.AND P2, PT, R0, RZ, P1 ;  /* 0x000000ff0000720c */ /* 0x000fe20000f44270 */
[-C--:B-1----:R-:W-:Y:S02]  /*3440*/  IMAD R10, R7, R62.reuse, RZ ;  /* 0x0000003e070a7224 */ /* 0x082fe400078e02ff */
[----:B------:R-:W-:-:S04]  /*3450*/  IMAD.WIDE.U32 R20, R69, R62, R4 ;  /* 0x0000003e45147225 */ /* 0x000fc800078e0004 */
[----:B------:R-:W-:-:S04]  /*3460*/  IMAD R3, R69, R63, R10 ;  /* 0x0000003f45037224 */ /* 0x000fc800078e020a */
[----:B0-----:R-:W-:Y:S01]  /*3470*/  IMAD.IADD R73, R21, 0x1, R3 ;  /* 0x0000000115497824 */ /* 0x001fe200078e0203 */
[----:B------:R-:W-:Y:S06]  /*3480*/  @!P0 BRA `(.L_x_43) ;  /* 0x0000001400dc8947 */ /* 0x000fec0003800000 */
[----:B------:R-:W0:Y:S01]  /*3490*/  LDC.64 R64, c[0x0][0x5b8] ;  /* 0x00016e00ff407b82 */ /* 0x000e220000000a00 */
[----:B------:R-:W-:-:S07]  /*34a0*/  ULDC.64 UR4, c[0x0][0x5c0] ;  /* 0x0001700000047ab9 */ /* 0x000fce0000000a00 */
[----:B------:R-:W1:Y:S08]  /*34b0*/  LDC.64 R66, c[0x0][0x5b0] ;  /* 0x00016c00ff427b82 */ /* 0x000e700000000a00 */
[----:B------:R-:W2:Y:S01]  /*34c0*/  LDC.64 R70, c[0x0][0x5a8] ;  /* 0x00016a00ff467b82 */ /* 0x000ea20000000a00 */
[-C--:B0-----:R-:W-:Y:S02]  /*34d0*/  IMAD R4, R61, R64.reuse, RZ ;  /* 0x000000403d047224 */ /* 0x081fe400078e02ff */
[----:B------:R-:W-:-:S04]  /*34e0*/  IMAD.WIDE.U32 R60, R23, R64, R8 ;  /* 0x00000040173c7225 */ /* 0x000fc800078e0008 */
[----:B------:R-:W-:Y:S02]  /*34f0*/  IMAD R21, R23, R65, R4 ;  /* 0x0000004117157224 */ /* 0x000fe400078e0204 */
[-C--:B-1----:R-:W-:Y:S02]  /*3500*/  IMAD R6, R7, R66.reuse, RZ ;  /* 0x0000004207067224 */ /* 0x082fe400078e02ff */
[----:B------:R-:W-:Y:S02]  /*3510*/  IMAD.IADD R11, R61, 0x1, R21 ;  /* 0x000000013d0b7824 */ /* 0x000fe400078e0215 */
[----:B------:R-:W-:Y:S02]  /*3520*/  IMAD.MOV.U32 R10, RZ, RZ, R60 ;  /* 0x000000ffff0a7224 */ /* 0x000fe400078e003c */
[C---:B------:R-:W-:Y:S02]  /*3530*/  IMAD R59, R69.reuse, R67, R6 ;  /* 0x00000043453b7224 */ /* 0x040fe400078e0206 */
[----:B------:R-:W-:-:S04]  /*3540*/  IMAD.WIDE.U32 R4, R69, R66, R10 ;  /* 0x0000004245047225 */ /* 0x000fc800078e000a */
[----:B------:R-:W-:Y:S01]  /*3550*/  IMAD.IADD R3, R5, 0x1, R59 ;  /* 0x0000000105037824 */ /* 0x000fe200078e023b */
[----:B--2---:R-:W-:-:S04]  /*3560*/  LEA R12, P0, R4, R70, 0x2 ;  /* 0x00000046040c7211 */ /* 0x004fc800078010ff */
[----:B------:R-:W-:-:S05]  /*3570*/  LEA.HI.X R13, R4, R71, R3, 0x2, P0 ;  /* 0x00000047040d7211 */ /* 0x000fca00000f1403 */
[----:B------:R0:W2:Y:S01]  /*3580*/  @P2 LDG.E.LTC128B R3, desc[UR36][R12.64] ;  /* 0x000000240c032981 */ /* 0x0000a2000c1e1920 */
[----:B------:R-:W-:Y:S01]  /*3590*/  ISETP.GT.AND P0, PT, R2, 0x1, PT ;  /* 0x000000010200780c */ /* 0x000fe20003f04270 */
[----:B------:R-:W-:Y:S01]  /*35a0*/  IMAD.WIDE.U32 R4, R69, R66, R8 ;  /* 0x0000004245047225 */ /* 0x000fe200078e0008 */
[----:B------:R-:W-:Y:S03]  /*35b0*/  BSSY B1, `(.L_x_44) ;  /* 0x0000013000017945 */ /* 0x000fe60003800000 */
[----:B------:R-:W-:Y:S02]  /*35c0*/  IMAD.IADD R5, R59, 0x1, R5 ;  /* 0x000000013b057824 */ /* 0x000fe400078e0205 */
[----:B------:R-:W-:Y:S01]  /*35d0*/  IMAD.WIDE.U32 R14, R23, R64, R4 ;  /* 0x00000040170e7225 */ /* 0x000fe200078e0004 */
[----:B0-----:R-:W-:-:S03]  /*35e0*/  SHF.L.U64.HI R13, R66, 0x3, R67 ;  /* 0x00000003420d7819 */ /* 0x001fc60000010243 */
[----:B------:R-:W-:Y:S01]  /*35f0*/  IMAD.IADD R5, R21, 0x1, R15 ;  /* 0x0000000115057824 */ /* 0x000fe200078e020f */
[----:B------:R-:W-:Y:S01]  /*3600*/  LEA R4, P4, R14, R70, 0x2 ;  /* 0x000000460e047211 */ /* 0x000fe200078810ff */
[----:B------:R-:W-:-:S03]  /*3610*/  IMAD.SHL.U32 R12, R66, 0x8, RZ ;  /* 0x00000008420c7824 */ /* 0x000fc600078e00ff */
[----:B------:R-:W-:Y:S01]  /*3620*/  LEA.HI.X R5, R14, R71, R5, 0x2, P4 ;  /* 0x000000470e057211 */ /* 0x000fe200020f1405 */
[----:B------:R-:W-:Y:S01]  /*3630*/  IMAD.WIDE.U32 R14, R69, R66, R12 ;  /* 0x00000042450e7225 */ /* 0x000fe200078e000c */
[----:B--2---:R-:W-:-:S05]  /*3640*/  LOP3.LUT R6, R3, 0xffffe000, RZ, 0xc0, !PT ;  /* 0xffffe00003067812 */ /* 0x004fca00078ec0ff */
[----:B------:R-:W-:Y:S01]  /*3650*/  FMUL R7, R6, R57 ;  /* 0x0000003906077220 */ /* 0x000fe20000400000 */
[----:B------:R-:W-:-:S03]  /*3660*/  LEA R6, P3, R20, UR4, 0x2 ;  /* 0x0000000414067c11 */ /* 0x000fc6000f8610ff */
[----:B------:R-:W-:Y:S01]  /*3670*/  FFMA R65, R24, R56, R7 ;  /* 0x0000003818417223 */ /* 0x000fe20000000007 */
[----:B------:R-:W-:Y:S02]  /*3680*/  LEA.HI.X R7, R20, UR5, R73, 0x2, P3 ;  /* 0x0000000514077c11 */ /* 0x000fe400098f1449 */
[----:B------:R-:W-:Y:S02]  /*3690*/  ISETP.GT.AND P3, PT, R0, RZ, P0 ;  /* 0x000000ff0000720c */ /* 0x000fe40000764270 */
[----:B------:R-:W-:-:S05]  /*36a0*/  F2FP.TF32.F32.PACK_B R65, R65 ;  /* 0x00000041ff41723e */ /* 0x000fca00024050ff */
[----:B------:R0:W-:Y:S06]  /*36b0*/  @P2 STG.E desc[UR36][R6.64], R65 ;  /* 0x0000004106002986 */ /* 0x0001ec000c101924 */
[----:B------:R-:W-:Y:S05]  /*36c0*/  @!P3 BRA `(.L_x_45) ;  /* 0x000000000004b947 */ /* 0x000fea0003800000 */
[----:B------:R1:W5:Y:S02]  /*36d0*/  LDG.E.LTC128B R3, desc[UR36][R4.64+0x4] ;  /* 0x0000042404037981 */ /* 0x000364000c1e1920 */
.L_x_45:
[----:B------:R-:W-:Y:S05]  /*36e0*/  BSYNC B1 ;  /* 0x0000000000017941 */ /* 0x000fea0003800000 */
.L_x_44:
[----:B-----5:R-:W-:Y:S01]  /*36f0*/  LOP3.LUT R10, R3, 0xffffe000, RZ, 0xc0, !PT ;  /* 0xffffe000030a7812 */ /* 0x020fe200078ec0ff */
[----:B------:R-:W-:Y:S01]  /*3700*/  IMAD.IADD R59, R59, 0x1, R15 ;  /* 0x000000013b3b7824 */ /* 0x000fe200078e020f */
[----:B------:R-:W-:Y:S01]  /*3710*/  IADD3 R60, P2, R60, R14, RZ ;  /* 0x0000000e3c3c7210 */ /* 0x000fe20007f5e0ff */
[----:B------:R-:W-:Y:S01]  /*3720*/  IMAD.MOV.U32 R20, RZ, RZ, R3 ;  /* 0x000000ffff147224 */ /* 0x000fe200078e0003 */
[----:B------:R-:W-:Y:S01]  /*3730*/  ISETP.GT.AND P1, PT, R0, 0x8, P1 ;  /* 0x000000080000780c */ /* 0x000fe20000f24270 */
[----:B------:R-:W-:Y:S02]  /*3740*/  FMUL R10, R10, R57 ;  /* 0x000000390a0a7220 */ /* 0x000fe40000400000 */
[----:B------:R-:W-:Y:S01]  /*3750*/  IMAD.X R11, R59, 0x1, R11, P2 ;  /* 0x000000013b0b7824 */ /* 0x000fe200010e060b */
[----:B------:R-:W-:Y:S01]  /*3760*/  LEA R12, P2, R60, R70, 0x2 ;  /* 0x000000463c0c7211 */ /* 0x000fe200078410ff */
[----:B------:R-:W-:-:S03]  /*3770*/  FFMA R25, R25, R56, R10 ;  /* 0x0000003819197223 */ /* 0x000fc6000000000a */
[----:B------:R-:W-:Y:S02]  /*3780*/  LEA.HI.X R13, R60, R71, R11, 0x2, P2 ;  /* 0x000000473c0d7211 */ /* 0x000fe400010f140b */
[----:B------:R-:W-:-:S05]  /*3790*/  F2FP.TF32.F32.PACK_B R25, R25 ;  /* 0x00000019ff19723e */ /* 0x000fca00024050ff */
[----:B------:R2:W-:Y:S04]  /*37a0*/  @P3 STG.E desc[UR36][R6.64+0x4], R25 ;  /* 0x0000041906003986 */ /* 0x0005e8000c101924 */
[----:B------:R-:W3:Y:S01]  /*37b0*/  @P1 LDG.E.LTC128B R20, desc[UR36][R12.64] ;  /* 0x000000240c141981 */ /* 0x000ee2000c1e1920 */
[----:B------:R-:W-:Y:S01]  /*37c0*/  IADD3 R14, P2, R8, R14, RZ ;  /* 0x0000000e080e7210 */ /* 0x000fe20007f5e0ff */
[----:B------:R-:W-:Y:S01]  /*37d0*/  BSSY B1, `(.L_x_46) ;  /* 0x0000011000017945 */ /* 0x000fe20003800000 */
[----:B------:R-:W-:-:S03]  /*37e0*/  ISETP.GT.AND P0, PT, R0, 0x8, P0 ;  /* 0x000000080000780c */ /* 0x000fc60000704270 */
[----:B------:R-:W-:Y:S01]  /*37f0*/  IMAD.X R15, R9, 0x1, R59, P2 ;  /* 0x00000001090f7824 */ /* 0x000fe200010e063b */
[C---:B------:R-:W-:Y:S02]  /*3800*/  SHF.L.U64.HI R9, R62.reuse, 0x5, R63 ;  /* 0x000000053e097819 */ /* 0x040fe4000001023f */
[----:B------:R-:W-:Y:S01]  /*3810*/  LEA R10, P2, R62, R6, 0x5 ;  /* 0x000000063e0a7211 */ /* 0x000fe200078428ff */
[----:B------:R-:W-:-:S04]  /*3820*/  IMAD.WIDE.U32 R14, R23, R64, R14 ;  /* 0x00000040170e7225 */ /* 0x000fc800078e000e */
[----:B------:R-:W-:Y:S01]  /*3830*/  IMAD.X R11, R9, 0x1, R7, P2 ;  /* 0x00000001090b7824 */ /* 0x000fe200010e0607 */
[----:B---3--:R-:W-:-:S05]  /*3840*/  LOP3.LUT R8, R20, 0xffffe000, RZ, 0xc0, !PT ;  /* 0xffffe00014087812 */ /* 0x008fca00078ec0ff */
[----:B------:R-:W-:Y:S01]  /*3850*/  FMUL R3, R8, R57 ;  /* 0x0000003908037220 */ /* 0x000fe20000400000 */
[----:B------:R-:W-:-:S03]  /*3860*/  LEA R8, P3, R14, R70, 0x2 ;  /* 0x000000460e087211 */ /* 0x000fc600078610ff */
[----:B------:R-:W-:Y:S01]  /*3870*/  FFMA R23, R26, R56, R3 ;  /* 0x000000381a177223 */ /* 0x000fe20000000003 */
[----:B------:R-:W-:-:S04]  /*3880*/  IMAD.IADD R3, R21, 0x1, R15 ;  /* 0x0000000115037824 */ /* 0x000fc800078e020f */
[----:B------:R-:W-:Y:S02]  /*3890*/  F2FP.TF32.F32.PACK_B R23, R23 ;  /* 0x00000017ff17723e */ /* 0x000fe400024050ff */
[----:B------:R-:W-:-:S03]  /*38a0*/  LEA.HI.X R9, R14, R71, R3, 0x2, P3 ;  /* 0x000000470e097211 */ /* 0x000fc600018f1403 */
[----:B------:R2:W-:Y:S01]  /*38b0*/  @P1 STG.E desc[UR36][R10.64], R23 ;  /* 0x000000170a001986 */ /* 0x0005e2000c101924 */
[----:B------:R-:W-:Y:S05]  /*38c0*/  @!P0 BRA `(.L_x_47) ;  /* 0x0000000000048947 */ /* 0x000fea0003800000 */
[----:B------:R3:W5:Y:S02]  /*38d0*/  LDG.E.LTC128B R20, desc[UR36][R8.64+0x4] ;  /* 0x0000042408147981 */ /* 0x000764000c1e1920 */
.L_x_47:
[----:B------:R-:W-:Y:S05]  /*38e0*/  BSYNC B1 ;  /* 0x0000000000017941 */ /* 0x000fea0003800000 */
.L_x_46:
[----:B-----5:R-:W-:Y:S01]  /*38f0*/  LOP3.LUT R12, R20, 0xffffe000, RZ, 0xc0, !PT ;  /* 0xffffe000140c7812 */ /* 0x020fe200078ec0ff */
[----:B------:R-:W-:Y:S01]  /*3900*/  BSSY B1, `(.L_x_48) ;  /* 0x0000009000017945 */ /* 0x000fe20003800000 */
[----:B------:R-:W-:-:S03]  /*3910*/  ISETP.GT.AND P1, PT, R2, 0x8, PT ;  /* 0x000000080200780c */ /* 0x000fc60003f24270 */
[----:B------:R-:W-:Y:S01]  /*3920*/  FMUL R12, R12, R57 ;  /* 0x000000390c0c7220 */ /* 0x000fe20000400000 */
[----:B------:R-:W-:-:S03]  /*3930*/  ISETP.GT.AND P2, PT, R0, RZ, P1 ;  /* 0x000000ff0000720c */ /* 0x000fc60000f44270 */
[----:B------:R-:W-:-:S05]  /*3940*/  FFMA R27, R27, R56, R12 ;  /* 0x000000381b1b7223 */ /* 0x000fca000000000c */
[----:B------:R-:W-:-:S05]  /*3950*/  F2FP.TF32.F32.PACK_B R27, R27 ;  /* 0x0000001bff1b723e */ /* 0x000fca00024050ff */
[----:B------:R4:W-:Y:S01]  /*3960*/  @P0 STG.E desc[UR36][R10.64+0x4], R27 ;  /* 0x0000041b0a000986 */ /* 0x0009e2000c101924 */
[----:B------:R-:W-:Y:S05]  /*3970*/  @!P2 BRA `(.L_x_49) ;  /* 0x000000000004a947 */ /* 0x000fea0003800000 */
[----:B------:R0:W5:Y:S02]  /*3980*/  LDG.E.LTC128B R20, desc[UR36][R4.64+0x20] ;  /* 0x0000202404147981 */ /* 0x000164000c1e1920 */
.L_x_49:
[----:B------:R-:W-:Y:S05]  /*3990*/  BSYNC B1 ;  /* 0x0000000000017941 */ /* 0x000fea0003800000 */
.L_x_48:
        /* <DEDUP_REMOVED lines=10> */
.L_x_51:
[----:B------:R-:W-:Y:S05]  /*3a40*/  BSYNC B1 ;  /* 0x0000000000017941 */ /* 0x000fea0003800000 */
.L_x_50:
[----:B-----5:R-:W-:Y:S01]  /*3a50*/  LOP3.LUT R12, R20, 0xffffe000, RZ, 0xc0, !PT ;  /* 0xffffe000140c7812 */ /* 0x020fe200078ec0ff */
[----:B------:R-:W-:Y:S01]  /*3a60*/  BSSY B1, `(.L_x_52) ;  /* 0x0000008000017945 */ /* 0x000fe20003800000 */
[----:B------:R-:W-:-:S03]  /*3a70*/  ISETP.GT.AND P1, PT, R0, 0x8, P1 ;  /* 0x000000080000780c */ /* 0x000fc60000f24270 */
[----:B------:R-:W-:-:S04]  /*3a80*/  FMUL R12, R12, R57 ;  /* 0x000000390c0c7220 */ /* 0x000fc80000400000 */
[----:B------:R-:W-:-:S05]  /*3a90*/  FFMA R29, R29, R56, R12 ;  /* 0x000000381d1d7223 */ /* 0x000fca000000000c */
[----:B------:R-:W-:-:S05]  /*3aa0*/  F2FP.TF32.F32.PACK_B R29, R29 ;  /* 0x0000001dff1d723e */ /* 0x000fca00024050ff */
[----:B------:R0:W-:Y:S01]  /*3ab0*/  @P3 STG.E desc[UR36][R6.64+0x24], R29 ;  /* 0x0000241d06003986 */ /* 0x0001e2000c101924 */
[----:B------:R-:W-:Y:S05]  /*3ac0*/  @!P1 BRA `(.L_x_53) ;  /* 0x0000000000049947 */ /* 0x000fea0003800000 */
[----:B------:R0:W5:Y:S02]  /*3ad0*/  LDG.E.LTC128B R20, desc[UR36][R8.64+0x20] ;  /* 0x0000202408147981 */ /* 0x000164000c1e1920 */
.L_x_53:
[----:B------:R-:W-:Y:S05]  /*3ae0*/  BSYNC B1 ;  /* 0x0000000000017941 */ /* 0x000fea0003800000 */
.L_x_52:
[----:B-----5:R-:W-:Y:S01]  /*3af0*/  LOP3.LUT R12, R20, 0xffffe000, RZ, 0xc0, !PT ;  /* 0xffffe000140c7812 */ /* 0x020fe200078ec0ff */
[----:B------:R-:W-:Y:S01]  /*3b00*/  BSSY B1, `(.L_x_54) ;  /* 0x0000008000017945 */ /* 0x000fe20003800000 */
[----:B------:R-:W-:-:S03]  /*3b10*/  ISETP.GT.AND P0, PT, R0, 0x8, P0 ;  /* 0x000000080000780c */ /* 0x000fc60000704270 */
[----:B0-----:R-:W-:-:S04]  /*3b20*/  FMUL R3, R12, R57 ;  /* 0x000000390c037220 */ /* 0x001fc80000400000 */
[----:B------:R-:W-:-:S05]  /*3b30*/  FFMA R3, R30, R56, R3 ;  /* 0x000000381e037223 */ /* 0x000fca0000000003 */
[----:B------:R-:W-:-:S05]  /*3b40*/  F2FP.TF32.F32.PACK_B R3, R3 ;  /* 0x00000003ff03723e */ /* 0x000fca00024050ff */
[----:B------:R0:W-:Y:S01]  /*3b50*/  @P1 STG.E desc[UR36][R10.64+0x20], R3 ;  /* 0x000020030a001986 */ /* 0x0001e2000c101924 */
[----:B------:R-:W-:Y:S05]  /*3b60*/  @!P0 BRA `(.L_x_55) ;  /* 0x0000000000048947 */ /* 0x000fea0003800000 */
[----:B------:R0:W5:Y:S02]  /*3b70*/  LDG.E.LTC128B R20, desc[UR36][R8.64+0x24] ;  /* 0x0000242408147981 */ /* 0x000164000c1e1920 */
.L_x_55:
[----:B------:R-:W-:Y:S05]  /*3b80*/  BSYNC B1 ;  /* 0x0000000000017941 */ /* 0x000fea0003800000 */
.L_x_54:
        /* <DEDUP_REMOVED lines=10> */
.L_x_57:
[----:B------:R-:W-:Y:S05]  /*3c30*/  BSYNC B1 ;  /* 0x0000000000017941 */ /* 0x000fea0003800000 */
.L_x_56:
[----:B-----5:R-:W-:Y:S01]  /*3c40*/  LOP3.LUT R12, R20, 0xffffe000, RZ, 0xc0, !PT ;  /* 0xffffe000140c7812 */ /* 0x020fe200078ec0ff */
[----:B------:R-:W-:Y:S01]  /*3c50*/  BSSY B1, `(.L_x_58) ;  /* 0x0000009000017945 */ /* 0x000fe20003800000 */
[----:B------:R-:W-:-:S03]  /*3c60*/  ISETP.GT.AND P0, PT, R2, 0x11, PT ;  /* 0x000000110200780c */ /* 0x000fc60003f04270 */
[----:B0-----:R-:W-:Y:S01]  /*3c70*/  FMUL R3, R12, R57 ;  /* 0x000000390c037220 */ /* 0x001fe20000400000 */
[----:B------:R-:W-:-:S03]  /*3c80*/  ISETP.GT.AND P3, PT, R0, RZ, P0 ;  /* 0x000000ff0000720c */ /* 0x000fc60000764270 */
[----:B------:R-:W-:-:S05]  /*3c90*/  FFMA R3, R32, R56, R3 ;  /* 0x0000003820037223 */ /* 0x000fca0000000003 */
[----:B------:R-:W-:-:S05]  /*3ca0*/  F2FP.TF32.F32.PACK_B R3, R3 ;  /* 0x00000003ff03723e */ /* 0x000fca00024050ff */
[----:B------:R0:W-:Y:S01]  /*3cb0*/  @P2 STG.E desc[UR36][R6.64+0x40], R3 ;  /* 0x0000400306002986 */ /* 0x0001e2000c101924 */
[----:B------:R-:W-:Y:S05]  /*3cc0*/  @!P3 BRA `(.L_x_59) ;  /* 0x000000000004b947 */ /* 0x000fea0003800000 */
[----:B------:R0:W5:Y:S02]  /*3cd0*/  LDG.E.LTC128B R20, desc[UR36][R4.64+0x44] ;  /* 0x0000442404147981 */ /* 0x000164000c1e1920 */
.L_x_59:
[----:B------:R-:W-:Y:S05]  /*3ce0*/  BSYNC B1 ;  /* 0x0000000000017941 */ /* 0x000fea0003800000 */
.L_x_58:
        /* <DEDUP_REMOVED lines=9> */
.L_x_61:
[----:B------:R-:W-:Y:S05]  /*3d80*/  BSYNC B1 ;  /* 0x0000000000017941 */ /* 0x000fea0003800000 */
.L_x_60:
        /* <DEDUP_REMOVED lines=9> */
.L_x_63:
[----:B------:R-:W-:Y:S05]  /*3e20*/  BSYNC B1 ;  /* 0x0000000000017941 */ /* 0x000fea0003800000 */
.L_x_62:
        /* <DEDUP_REMOVED lines=10> */
.L_x_65:
[----:B------:R-:W-:Y:S05]  /*3ed0*/  BSYNC B1 ;  /* 0x0000000000017941 */ /* 0x000fea0003800000 */
.L_x_64:
        /* <DEDUP_REMOVED lines=10> */
.L_x_67:
[----:B------:R-:W-:Y:S05]  /*3f80*/  BSYNC B1 ;  /* 0x0000000000017941 */ /* 0x000fea0003800000 */
.L_x_66:
        /* <DEDUP_REMOVED lines=9> */
.L_x_69:
[----:B------:R-:W-:Y:S05]  /*4020*/  BSYNC B1 ;  /* 0x0000000000017941 */ /* 0x000fea0003800000 */
.L_x_68:
        /* <DEDUP_REMOVED lines=9> */
.L_x_71:
[----:B------:R-:W-:Y:S05]  /*40c0*/  BSYNC B1 ;  /* 0x0000000000017941 */ /* 0x000fea0003800000 */
.L_x_70:
        /* <DEDUP_REMOVED lines=10> */
.L_x_73:
[----:B------:R-:W-:Y:S05]  /*4170*/  BSYNC B1 ;  /* 0x0000000000017941 */ /* 0x000fea0003800000 */
.L_x_72:
        /* <DEDUP_REMOVED lines=10> */
.L_x_75:
[----:B------:R-:W-:Y:S05]  /*4220*/  BSYNC B1 ;  /* 0x0000000000017941 */ /* 0x000fea0003800000 */
.L_x_74:
        /* <DEDUP_REMOVED lines=9> */
.L_x_77:
[----:B------:R-:W-:Y:S05]  /*42c0*/  BSYNC B1 ;  /* 0x0000000000017941 */ /* 0x000fea0003800000 */
.L_x_76:
        /* <DEDUP_REMOVED lines=9> */
.L_x_79:
[----:B------:R-:W-:Y:S05]  /*4360*/  BSYNC B1 ;  /* 0x0000000000017941 */ /* 0x000fea0003800000 */
.L_x_78:
        /* <DEDUP_REMOVED lines=10> */
.L_x_81:
[----:B------:R-:W-:Y:S05]  /*4410*/  BSYNC B1 ;  /* 0x0000000000017941 */ /* 0x000fea0003800000 */
.L_x_80:
        /* <DEDUP_REMOVED lines=10> */
.L_x_83:
[----:B------:R-:W-:Y:S05]  /*44c0*/  BSYNC B1 ;  /* 0x0000000000017941 */ /* 0x000fea0003800000 */
.L_x_82:
        /* <DEDUP_REMOVED lines=9> */
.L_x_85:
[----:B------:R-:W-:Y:S05]  /*4560*/  BSYNC B1 ;  /* 0x0000000000017941 */ /* 0x000fea0003800000 */
.L_x_84:
        /* <DEDUP_REMOVED lines=9> */
.L_x_87:
[----:B------:R-:W-:Y:S05]  /*4600*/  BSYNC B1 ;  /* 0x0000000000017941 */ /* 0x000fea0003800000 */
.L_x_86:
        /* <DEDUP_REMOVED lines=10> */
.L_x_89:
[----:B------:R-:W-:Y:S05]  /*46b0*/  BSYNC B1 ;  /* 0x0000000000017941 */ /* 0x000fea0003800000 */
.L_x_88:
        /* <DEDUP_REMOVED lines=10> */
.L_x_91:
[----:B------:R-:W-:Y:S05]  /*4760*/  BSYNC B1 ;  /* 0x0000000000017941 */ /* 0x000fea0003800000 */
.L_x_90:
        /* <DEDUP_REMOVED lines=9> */
.L_x_93:
[----:B------:R-:W-:Y:S05]  /*4800*/  BSYNC B1 ;  /* 0x0000000000017941 */ /* 0x000fea0003800000 */
.L_x_92:
        /* <DEDUP_REMOVED lines=9> */
.L_x_95:
[----:B------:R-:W-:Y:S05]  /*48a0*/  BSYNC B1 ;  /* 0x0000000000017941 */ /* 0x000fea0003800000 */
.L_x_94:
        /* <DEDUP_REMOVED lines=10> */
.L_x_97:
[----:B------:R-:W-:Y:S05]  /*4950*/  BSYNC B1 ;  /* 0x0000000000017941 */ /* 0x000fea0003800000 */
.L_x_96:
[----:B-----5:R-:W-:Y:S01]  /*4960*/  LOP3.LUT R12, R20, 0xffffe000, RZ, 0xc0, !PT ;  /* 0xffffe000140c7812 */ /* 0x020fe200078ec0ff */
[----:B------:R-:W-:Y:S01]  /*4970*/  BSSY B1, `(.L_x_98) ;  /* 0x000000b000017945 */ /* 0x000fe20003800000 */
[----:B------:R-:W-:Y:S01]  /*4980*/  ISETP.GT.AND P0, PT, R2, 0x39, PT ;  /* 0x000000390200780c */ /* 0x000fe20003f04270 */
[----:B------:R-:W-:Y:S02]  /*4990*/  @P2 IMAD.MOV.U32 R2, RZ, RZ, R6 ;  /* 0x000000ffff022224 */ /* 0x000fe400078e0006 */
[----:B0-----:R-:W-:Y:S01]  /*49a0*/  FMUL R3, R12, R57 ;  /* 0x000000390c037220 */ /* 0x001fe20000400000 */
[----:B------:R-:W-:-:S03]  /*49b0*/  ISETP.GT.AND P3, PT, R0, RZ, P0 ;  /* 0x000000ff0000720c */ /* 0x000fc60000764270 */
[----:B------:R-:W-:Y:S01]  /*49c0*/  FFMA R13, R52, R56, R3 ;  /* 0x00000038340d7223 */ /* 0x000fe20000000003 */
[----:B------:R-:W-:-:S04]  /*49d0*/  @P2 IMAD.MOV.U32 R3, RZ, RZ, R7 ;  /* 0x000000ffff032224 */ /* 0x000fc800078e0007 */
[----:B------:R-:W-:-:S05]  /*49e0*/  F2FP.TF32.F32.PACK_B R13, R13 ;  /* 0x0000000dff0d723e */ /* 0x000fca00024050ff */
[----:B------:R0:W-:Y:S01]  /*49f0*/  @P2 STG.E desc[UR36][R2.64+0xe0], R13 ;  /* 0x0000e00d02002986 */ /* 0x0001e2000c101924 */
[----:B------:R-:W-:Y:S05]  /*4a00*/  @!P3 BRA `(.L_x_99) ;  /* 0x000000000004b947 */ /* 0x000fea0003800000 */
[----:B------:R0:W5:Y:S02]  /*4a10*/  LDG.E.LTC128B R20, desc[UR36][R4.64+0xe4] ;  /* 0x0000e42404147981 */ /* 0x000164000c1e1920 */
.L_x_99:
[----:B------:R-:W-:Y:S05]  /*4a20*/  BSYNC B1 ;  /* 0x0000000000017941 */ /* 0x000fea0003800000 */
.L_x_98:
[----:B0----5:R-:W-:Y:S01]  /*4a30*/  LOP3.LUT R2, R20, 0xffffe000, RZ, 0xc0, !PT ;  /* 0xffffe00014027812 */ /* 0x021fe200078ec0ff */
        /* <DEDUP_REMOVED lines=8> */
.L_x_101:
[----:B------:R-:W-:Y:S05]  /*4ac0*/  BSYNC B1 ;  /* 0x0000000000017941 */ /* 0x000fea0003800000 */
.L_x_100:
[----:B-----5:R-:W-:Y:S01]  /*4ad0*/  LOP3.LUT R2, R20, 0xffffe000, RZ, 0xc0, !PT ;  /* 0xffffe00014027812 */ /* 0x020fe200078ec0ff */
[----:B------:R-:W-:Y:S01]  /*4ae0*/  BSSY B1, `(.L_x_102) ;  /* 0x000000a000017945 */ /* 0x000fe20003800000 */
[----:B------:R-:W-:-:S03]  /*4af0*/  ISETP.GT.AND P0, PT, R0, 0x8, P0 ;  /* 0x000000080000780c */ /* 0x000fc60000704270 */
[----:B------:R-:W-:Y:S01]  /*4b00*/  FMUL R3, R2, R57 ;  /* 0x0000003902037220 */ /* 0x000fe20000400000 */
[----:B------:R-:W-:-:S03]  /*4b10*/  @P1 IMAD.MOV.U32 R2, RZ, RZ, R10 ;  /* 0x000000ffff021224 */ /* 0x000fc600078e000a */
[----:B-1----:R-:W-:Y:S01]  /*4b20*/  FFMA R5, R54, R56, R3 ;  /* 0x0000003836057223 */ /* 0x002fe20000000003 */
[----:B------:R-:W-:-:S04]  /*4b30*/  @P1 IMAD.MOV.U32 R3, RZ, RZ, R11 ;  /* 0x000000ffff031224 */ /* 0x000fc800078e000b */
[----:B------:R-:W-:-:S05]  /*4b40*/  F2FP.TF32.F32.PACK_B R5, R5 ;  /* 0x00000005ff05723e */ /* 0x000fca00024050ff */
[----:B------:R1:W-:Y:S01]  /*4b50*/  @P1 STG.E desc[UR36][R2.64+0xe0], R5 ;  /* 0x0000e00502001986 */ /* 0x0003e2000c101924 */
[----:B------:R-:W-:Y:S05]  /*4b60*/  @!P0 BRA `(.L_x_103) ;  /* 0x0000000000048947 */ /* 0x000fea0003800000 */
[----:B------:R0:W5:Y:S02]  /*4b70*/  LDG.E.LTC128B R20, desc[UR36][R8.64+0xe4] ;  /* 0x0000e42408147981 */ /* 0x000164000c1e1920 */
.L_x_103:
[----:B------:R-:W-:Y:S05]  /*4b80*/  BSYNC B1 ;  /* 0x0000000000017941 */ /* 0x000fea0003800000 */
.L_x_102:
[----:B------:R-:W-:Y:S05]  /*4b90*/  @!P0 BRA `(.L_x_104) ;  /* 0x0000000800a88947 */ /* 0x000fea0003800000 */
[----:B-----5:R-:W-:-:S05]  /*4ba0*/  LOP3.LUT R20, R20, 0xffffe000, RZ, 0xc0, !PT ;  /* 0xffffe00014147812 */ /* 0x020fca00078ec0ff */
[----:B------:R-:W-:-:S04]  /*4bb0*/  FMUL R20, R20, R57 ;  /* 0x0000003914147220 */ /* 0x000fc80000400000 */
[----:B------:R-:W-:-:S05]  /*4bc0*/  FFMA R55, R55, R56, R20 ;  /* 0x0000003837377223 */ /* 0x000fca0000000014 */
[----:B------:R-:W-:-:S05]  /*4bd0*/  F2FP.TF32.F32.PACK_B R55, R55 ;  /* 0x00000037ff37723e */ /* 0x000fca00024050ff */
[----:B------:R0:W-:Y:S01]  /*4be0*/  STG.E desc[UR36][R10.64+0xe4], R55 ;  /* 0x0000e4370a007986 */ /* 0x0001e2000c101924 */
[----:B------:R-:W-:Y:S05]  /*4bf0*/  BRA `(.L_x_104) ;  /* 0x0000000800907947 */ /* 0x000fea0003800000 */
.L_x_43:
[----:B------:R-:W-:Y:S01]  /*4c00*/  ISETP.GT.AND P3, PT, R2, 0x1, PT ;  /* 0x000000010200780c */ /* 0x000fe20003f64270 */
[----:B------:R-:W-:Y:S01]  /*4c10*/  ULDC.64 UR4, c[0x0][0x5c0] ;  /* 0x0001700000047ab9 */ /* 0x000fe20000000a00 */
[-C--:B------:R-:W-:Y:S01]  /*4c20*/  FMUL R3, R24, R56.reuse ;  /* 0x0000003818037220 */ /* 0x080fe20000400000 */
[----:B------:R-:W-:Y:S01]  /*4c30*/  LEA R4, P4, R20, UR4, 0x2 ;  /* 0x0000000414047c11 */ /* 0x000fe2000f8810ff */
[-C--:B------:R-:W-:Y:S01]  /*4c40*/  FMUL R25, R25, R56.reuse ;  /* 0x0000003819197220 */ /* 0x080fe20000400000 */
[----:B------:R-:W-:Y:S01]  /*4c50*/  ISETP.GT.AND P0, PT, R0, RZ, P3 ;  /* 0x000000ff0000720c */ /* 0x000fe20001f04270 */
[-C--:B------:R-:W-:Y:S01]  /*4c60*/  FMUL R9, R26, R56.reuse ;  /* 0x000000381a097220 */ /* 0x080fe20000400000 */
[----:B------:R-:W-:Y:S01]  /*4c70*/  LEA.HI.X R5, R20, UR5, R73, 0x2, P4 ;  /* 0x0000000514057c11 */ /* 0x000fe2000a0f1449 */
[-C--:B------:R-:W-:Y:S01]  /*4c80*/  FMUL R27, R27, R56.reuse ;  /* 0x000000381b1b7220 */ /* 0x080fe20000400000 */
[----:B------:R-:W-:Y:S01]  /*4c90*/  F2FP.TF32.F32.PACK_B R3, R3 ;  /* 0x00000003ff03723e */ /* 0x000fe200024050ff */
[-C--:B------:R-:W-:Y:S01]  /*4ca0*/  FMUL R29, R29, R56.reuse ;  /* 0x000000381d1d7220 */ /* 0x080fe20000400000 */
[----:B------:R-:W-:Y:S01]  /*4cb0*/  F2FP.TF32.F32.PACK_B R25, R25 ;  /* 0x00000019ff19723e */ /* 0x000fe200024050ff */
[----:B------:R-:W-:Y:S01]  /*4cc0*/  FMUL R31, R31, R56 ;  /* 0x000000381f1f7220 */ /* 0x000fe20000400000 */
[C---:B------:R-:W-:Y:S01]  /*4cd0*/  SHF.L.U64.HI R63, R62.reuse, 0x5, R63 ;  /* 0x000000053e3f7819 */ /* 0x040fe2000001023f */
[----:B------:R0:W-:Y:S01]  /*4ce0*/  @P2 STG.E desc[UR36][R4.64], R3 ;  /* 0x0000000304002986 */ /* 0x0001e2000c101924 */
[----:B------:R-:W-:Y:S01]  /*4cf0*/  LEA R6, P4, R62, R4, 0x5 ;  /* 0x000000043e067211 */ /* 0x000fe200078828ff */
[-C--:B------:R-:W-:Y:S01]  /*4d00*/  FMUL R11, R32, R56.reuse ;  /* 0x00000038200b7220 */ /* 0x080fe20000400000 */
[----:B------:R-:W-:Y:S01]  /*4d10*/  ISETP.GT.AND P1, PT, R0, 0x8, P1 ;  /* 0x000000080000780c */ /* 0x000fe20000f24270 */
[----:B------:R-:W-:Y:S01]  /*4d20*/  @P0 STG.E desc[UR36][R4.64+0x4], R25 ;  /* 0x0000041904000986 */ /* 0x000fe2000c101924 */
[----:B------:R-:W-:Y:S01]  /*4d30*/  ISETP.GT.AND P2, PT, R2, 0x8, PT ;  /* 0x000000080200780c */ /* 0x000fe20003f44270 */
[----:B------:R-:W-:Y:S01]  /*4d40*/  IMAD.X R7, R63, 0x1, R5, P4 ;  /* 0x000000013f077824 */ /* 0x000fe200020e0605 */
[----:B------:R-:W-:Y:S01]  /*4d50*/  ISETP.GT.AND P3, PT, R0, 0x8, P3 ;  /* 0x000000080000780c */ /* 0x000fe20001f64270 */
[-C--:B------:R-:W-:Y:S01]  /*4d60*/  FMUL R33, R33, R56.reuse ;  /* 0x0000003821217220 */ /* 0x080fe20000400000 */
[----:B------:R-:W-:Y:S01]  /*4d70*/  ISETP.GT.AND P0, PT, R2, 0x9, PT ;  /* 0x000000090200780c */ /* 0x000fe20003f04270 */
[-C--:B------:R-:W-:Y:S01]  /*4d80*/  FMUL R35, R35, R56.reuse ;  /* 0x0000003823237220 */ /* 0x080fe20000400000 */
[----:B------:R-:W-:Y:S01]  /*4d90*/  ISETP.GT.AND P5, PT, R0, RZ, P2 ;  /* 0x000000ff0000720c */ /* 0x000fe200017a4270 */
[-C--:B0-----:R-:W-:Y:S01]  /*4da0*/  FMUL R3, R28, R56.reuse ;  /* 0x000000381c037220 */ /* 0x081fe20000400000 */
[----:B------:R-:W-:Y:S01]  /*4db0*/  ISETP.GT.AND P4, PT, R0, RZ, P0 ;  /* 0x000000ff0000720c */ /* 0x000fe20000784270 */
[-C--:B------:R-:W-:Y:S01]  /*4dc0*/  FMUL R37, R37, R56.reuse ;  /* 0x0000003825257220 */ /* 0x080fe20000400000 */
[----:B------:R-:W-:Y:S01]  /*4dd0*/  F2FP.TF32.F32.PACK_B R9, R9 ;  /* 0x00000009ff09723e */ /* 0x000fe200024050ff */
[-C--:B------:R-:W-:Y:S01]  /*4de0*/  FMUL R39, R39, R56.reuse ;  /* 0x0000003827277220 */ /* 0x080fe20000400000 */
[----:B------:R-:W-:Y:S01]  /*4df0*/  F2FP.TF32.F32.PACK_B R27, R27 ;  /* 0x0000001bff1b723e */ /* 0x000fe200024050ff */
[-C--:B------:R-:W-:Y:S01]  /*4e00*/  FMUL R41, R41, R56.reuse ;  /* 0x0000003829297220 */ /* 0x080fe20000400000 */
[----:B------:R-:W-:Y:S01]  /*4e10*/  F2FP.TF32.F32.PACK_B R3, R3 ;  /* 0x00000003ff03723e */ /* 0x000fe200024050ff */
[----:B------:R0:W-:Y:S01]  /*4e20*/  @P1 STG.E desc[UR36][R6.64], R9 ;  /* 0x0000000906001986 */ /* 0x0001e2000c101924 */
[----:B------:R-:W-:Y:S01]  /*4e30*/  F2FP.TF32.F32.PACK_B R29, R29 ;  /* 0x0000001dff1d723e */ /* 0x000fe200024050ff */
[-C--:B------:R-:W-:Y:S01]  /*4e40*/  FMUL R43, R43, R56.reuse ;  /* 0x000000382b2b7220 */ /* 0x080fe20000400000 */
[C---:B------:R-:W-:Y:S01]  /*4e50*/  ISETP.GT.AND P1, PT, R2.reuse, 0x10, PT ;  /* 0x000000100200780c */ /* 0x040fe20003f24270 */
[----:B------:R-:W-:Y:S01]  /*4e60*/  @P3 STG.E desc[UR36][R6.64+0x4], R27 ;  /* 0x0000041b06003986 */ /* 0x000fe2000c101924 */
[----:B------:R-:W-:Y:S01]  /*4e70*/  ISETP.GT.AND P3, PT, R2, 0x11, PT ;  /* 0x000000110200780c */ /* 0x000fe20003f64270 */
[-C--:B------:R-:W-:Y:S01]  /*4e80*/  FMUL R45, R45, R56.reuse ;  /* 0x000000382d2d7220 */ /* 0x080fe20000400000 */
[C---:B------:R-:W-:Y:S01]  /*4e90*/  ISETP.GT.AND P2, PT, R0.reuse, 0x8, P2 ;  /* 0x000000080000780c */ /* 0x040fe20001744270 */
[----:B------:R1:W-:Y:S01]  /*4ea0*/  @P5 STG.E desc[UR36][R4.64+0x20], R3 ;  /* 0x0000200304005986 */ /* 0x0003e2000c101924 */
[C---:B------:R-:W-:Y:S01]  /*4eb0*/  ISETP.GT.AND P0, PT, R0.reuse, 0x8, P0 ;  /* 0x000000080000780c */ /* 0x040fe20000704270 */
[-C--:B------:R-:W-:Y:S01]  /*4ec0*/  FMUL R47, R47, R56.reuse ;  /* 0x000000382f2f7220 */ /* 0x080fe20000400000 */
[----:B------:R-:W-:Y:S01]  /*4ed0*/  ISETP.GT.AND P5, PT, R0, RZ, P1 ;  /* 0x000000ff0000720c */ /* 0x000fe20000fa4270 */
[----:B------:R-:W-:Y:S01]  /*4ee0*/  @P4 STG.E desc[UR36][R4.64+0x24], R29 ;  /* 0x0000241d04004986 */ /* 0x000fe2000c101924 */
        /* <DEDUP_REMOVED lines=8> */
[-C--:B-1----:R-:W-:Y:S01]  /*4f70*/  FMUL R3, R34, R56.reuse ;  /* 0x0000003822037220 */ /* 0x082fe20000400000 */
[----:B------:R-:W-:Y:S01]  /*4f80*/  F2FP.TF32.F32.PACK_B R33, R33 ;  /* 0x00000021ff21723e */ /* 0x000fe200024050ff */
[----:B------:R0:W-:Y:S01]  /*4f90*/  @P2 STG.E desc[UR36][R6.64+0x20], R9 ;  /* 0x0000200906002986 */ /* 0x0001e2000c101924 */
[----:B------:R-:W-:Y:S01]  /*4fa0*/  ISETP.GT.AND P1, PT, R0, 0x8, P1 ;  /* 0x000000080000780c */ /* 0x000fe20000f24270 */
[-C--:B------:R-:W-:Y:S01]  /*4fb0*/  FMUL R15, R52, R56.reuse ;  /* 0x00000038340f7220 */ /* 0x080fe20000400000 */
[C---:B------:R-:W-:Y:S01]  /*4fc0*/  ISETP.GT.AND P2, PT, R2.reuse, 0x19, PT ;  /* 0x000000190200780c */ /* 0x040fe20003f44270 */
[----:B------:R-:W-:Y:S01]  /*4fd0*/  @P0 STG.E desc[UR36][R6.64+0x24], R31 ;  /* 0x0000241f06000986 */ /* 0x000fe2000c101924 */
[----:B------:R-:W-:Y:S01]  /*4fe0*/  ISETP.GT.AND P0, PT, R2, 0x18, PT ;  /* 0x000000180200780c */ /* 0x000fe20003f04270 */
[-C--:B------:R-:W-:Y:S01]  /*4ff0*/  FMUL R53, R53, R56.reuse ;  /* 0x0000003835357220 */ /* 0x080fe20000400000 */
[----:B------:R-:W-:Y:S01]  /*5000*/  F2FP.TF32.F32.PACK_B R3, R3 ;  /* 0x00000003ff03723e */ /* 0x000fe200024050ff */
[----:B------:R1:W-:Y:S01]  /*5010*/  @P5 STG.E desc[UR36][R4.64+0x40], R11 ;  /* 0x0000400b04005986 */ /* 0x0003e2000c101924 */
[C---:B------:R-:W-:Y:S01]  /*5020*/  ISETP.GT.AND P5, PT, R0.reuse, RZ, P0 ;  /* 0x000000ff0000720c */ /* 0x040fe200007a4270 */
[-C--:B------:R-:W-:Y:S01]  /*5030*/  FMUL R55, R55, R56.reuse ;  /* 0x0000003837377220 */ /* 0x080fe20000400000 */
[----:B------:R-:W-:Y:S01]  /*5040*/  F2FP.TF32.F32.PACK_B R35, R35 ;  /* 0x00000023ff23723e */ /* 0x000fe200024050ff */
[----:B------:R-:W-:Y:S01]  /*5050*/  @P4 STG.E desc[UR36][R4.64+0x44], R33 ;  /* 0x0000442104004986 */ /* 0x000fe2000c101924 */
[----:B------:R-:W-:Y:S01]  /*5060*/  ISETP.GT.AND P4, PT, R0, 0x8, P3 ;  /* 0x000000080000780c */ /* 0x000fe20001f84270 */
[----:B0-----:R-:W-:Y:S01]  /*5070*/  FMUL R9, R36, R56 ;  /* 0x0000003824097220 */ /* 0x001fe20000400000 */
[----:B------:R-:W-:Y:S01]  /*5080*/  ISETP.GT.AND P3, PT, R0, RZ, P2 ;  /* 0x000000ff0000720c */ /* 0x000fe20001764270 */
[----:B------:R0:W-:Y:S01]  /*5090*/  @P1 STG.E desc[UR36][R6.64+0x40], R3 ;  /* 0x0000400306001986 */ /* 0x0001e2000c101924 */
[----:B------:R-:W-:-:S02]  /*50a0*/  F2FP.TF32.F32.PACK_B R37, R37 ;  /* 0x00000025ff25723e */ /* 0x000fc400024050ff */
[----:B------:R-:W-:Y:S01]  /*50b0*/  F2FP.TF32.F32.PACK_B R9, R9 ;  /* 0x00000009ff09723e */ /* 0x000fe200024050ff */
[-C--:B-1----:R-:W-:Y:S01]  /*50c0*/  FMUL R11, R40, R56.reuse ;  /* 0x00000038280b7220 */ /* 0x082fe20000400000 */
[----:B------:R-:W-:Y:S02]  /*50d0*/  ISETP.GT.AND P1, PT, R2, 0x20, PT ;  /* 0x000000200200780c */ /* 0x000fe40003f24270 */
[C---:B------:R-:W-:Y:S02]  /*50e0*/  ISETP.GT.AND P0, PT, R0.reuse, 0x8, P0 ;  /* 0x000000080000780c */ /* 0x040fe40000704270 */
[----:B------:R-:W-:Y:S01]  /*50f0*/  F2FP.TF32.F32.PACK_B R39, R39 ;  /* 0x00000027ff27723e */ /* 0x000fe200024050ff */
[----:B------:R-:W-:Y:S01]  /*5100*/  @P4 STG.E desc[UR36][R6.64+0x44], R35 ;  /* 0x0000442306004986 */ /* 0x000fe2000c101924 */
[----:B------:R-:W-:Y:S01]  /*5110*/  ISETP.GT.AND P4, PT, R0, 0x8, P2 ;  /* 0x000000080000780c */ /* 0x000fe20001784270 */
[----:B0-----:R-:W-:Y:S01]  /*5120*/  FMUL R3, R38, R56 ;  /* 0x0000003826037220 */ /* 0x001fe20000400000 */
[----:B------:R-:W-:Y:S01]  /*5130*/  ISETP.GT.AND P2, PT, R2, 0x21, PT ;  /* 0x000000210200780c */ /* 0x000fe20003f44270 */
[----:B------:R0:W-:Y:S01]  /*5140*/  @P5 STG.E desc[UR36][R4.64+0x60], R9 ;  /* 0x0000600904005986 */ /* 0x0001e2000c101924 */
[----:B------:R-:W-:-:S02]  /*5150*/  ISETP.GT.AND P5, PT, R0, RZ, P1 ;  /* 0x000000ff0000720c */ /* 0x000fc40000fa4270 */
[----:B------:R-:W-:Y:S01]  /*5160*/  F2FP.TF32.F32.PACK_B R3, R3 ;  /* 0x00000003ff03723e */ /* 0x000fe200024050ff */
[----:B------:R-:W-:Y:S01]  /*5170*/  @P3 STG.E desc[UR36][R4.64+0x64], R37 ;  /* 0x0000642504003986 */ /* 0x000fe2000c101924 */
[C---:B------:R-:W-:Y:S02]  /*5180*/  ISETP.GT.AND P3, PT, R0.reuse, RZ, P2 ;  /* 0x000000ff0000720c */ /* 0x040fe40001764270 */
[----:B------:R-:W-:Y:S01]  /*5190*/  F2FP.TF32.F32.PACK_B R11, R11 ;  /* 0x0000000bff0b723e */ /* 0x000fe200024050ff */
[----:B------:R1:W-:Y:S01]  /*51a0*/  @P0 STG.E desc[UR36][R6.64+0x60], R3 ;  /* 0x0000600306000986 */ /* 0x0003e2000c101924 */
[----:B------:R-:W-:Y:S02]  /*51b0*/  F2FP.TF32.F32.PACK_B R41, R41 ;  /* 0x00000029ff29723e */ /* 0x000fe400024050ff */
[----:B------:R-:W-:Y:S01]  /*51c0*/  ISETP.GT.AND P1, PT, R0, 0x8, P1 ;  /* 0x000000080000780c */ /* 0x000fe20000f24270 */
[----:B------:R-:W-:Y:S01]  /*51d0*/  @P4 STG.E desc[UR36][R6.64+0x64], R39 ;  /* 0x0000642706004986 */ /* 0x000fe2000c101924 */
[----:B------:R-:W-:Y:S01]  /*51e0*/  ISETP.GT.AND P4, PT, R2, 0x28, PT ;  /* 0x000000280200780c */ /* 0x000fe20003f84270 */
[----:B0-----:R-:W-:Y:S01]  /*51f0*/  FMUL R9, R44, R56 ;  /* 0x000000382c097220 */ /* 0x001fe20000400000 */
[----:B------:R-:W-:Y:S01]  /*5200*/  F2FP.TF32.F32.PACK_B R43, R43 ;  /* 0x0000002bff2b723e */ /* 0x000fe200024050ff */
[----:B------:R0:W-:Y:S01]  /*5210*/  @P5 STG.E desc[UR36][R4.64+0x80], R11 ;  /* 0x0000800b04005986 */ /* 0x0001e2000c101924 */
[----:B------:R-:W-:-:S02]  /*5220*/  ISETP.GT.AND P5, PT, R2, 0x29, PT ;  /* 0x000000290200780c */ /* 0x000fc40003fa4270 */
[----:B------:R-:W-:Y:S01]  /*5230*/  F2FP.TF32.F32.PACK_B R9, R9 ;  /* 0x00000009ff09723e */ /* 0x000fe200024050ff */
[----:B------:R-:W-:Y:S01]  /*5240*/  @P3 STG.E desc[UR36][R4.64+0x84], R41 ;  /* 0x0000842904003986 */ /* 0x000fe2000c101924 */
[----:B------:R-:W-:Y:S01]  /*5250*/  ISETP.GT.AND P3, PT, R0, 0x8, P2 ;  /* 0x000000080000780c */ /* 0x000fe20001764270 */
[-C--:B-1----:R-:W-:Y:S01]  /*5260*/  FMUL R3, R42, R56.reuse ;  /* 0x000000382a037220 */ /* 0x082fe20000400000 */
[C---:B------:R-:W-:Y:S02]  /*5270*/  ISETP.GT.AND P2, PT, R0.reuse, RZ, P4 ;  /* 0x000000ff0000720c */ /* 0x040fe40002744270 */
[C---:B------:R-:W-:Y:S02]  /*5280*/  ISETP.GT.AND P0, PT, R0.reuse, RZ, P5 ;  /* 0x000000ff0000720c */ /* 0x040fe40002f04270 */
[----:B------:R-:W-:Y:S01]  /*5290*/  ISETP.GT.AND P4, PT, R0, 0x8, P4 ;  /* 0x000000080000780c */ /* 0x000fe20002784270 */
[----:B0-----:R-:W-:Y:S01]  /*52a0*/  FMUL R11, R46, R56 ;  /* 0x000000382e0b7220 */ /* 0x001fe20000400000 */
[----:B------:R-:W-:-:S02]  /*52b0*/  F2FP.TF32.F32.PACK_B R3, R3 ;  /* 0x00000003ff03723e */ /* 0x000fc400024050ff */
[----:B------:R-:W-:Y:S02]  /*52c0*/  F2FP.TF32.F32.PACK_B R45, R45 ;  /* 0x0000002dff2d723e */ /* 0x000fe400024050ff */
[----:B------:R-:W-:Y:S01]  /*52d0*/  ISETP.GT.AND P5, PT, R0, 0x8, P5 ;  /* 0x000000080000780c */ /* 0x000fe20002fa4270 */
[----:B------:R0:W-:Y:S01]  /*52e0*/  @P1 STG.E desc[UR36][R6.64+0x80], R3 ;  /* 0x0000800306001986 */ /* 0x0001e2000c101924 */
[C---:B------:R-:W-:Y:S02]  /*52f0*/  ISETP.GT.AND P1, PT, R2.reuse, 0x38, PT ;  /* 0x000000380200780c */ /* 0x040fe40003f24270 */
[----:B------:R-:W-:Y:S01]  /*5300*/  F2FP.TF32.F32.PACK_B R11, R11 ;  /* 0x0000000bff0b723e */ /* 0x000fe200024050ff */
[----:B------:R-:W-:Y:S01]  /*5310*/  @P3 STG.E desc[UR36][R6.64+0x84], R43 ;  /* 0x0000842b06003986 */ /* 0x000fe2000c101924 */
[C---:B------:R-:W-:Y:S02]  /*5320*/  ISETP.GT.AND P3, PT, R2.reuse, 0x30, PT ;  /* 0x000000300200780c */ /* 0x040fe40003f64270 */
[----:B------:R-:W-:Y:S01]  /*5330*/  F2FP.TF32.F32.PACK_B R47, R47 ;  /* 0x0000002fff2f723e */ /* 0x000fe200024050ff */
[----:B------:R1:W-:Y:S01]  /*5340*/  @P2 STG.E desc[UR36][R4.64+0xa0], R9 ;  /* 0x0000a00904002986 */ /* 0x0003e2000c101924 */
[----:B------:R-:W-:-:S02]  /*5350*/  ISETP.GT.AND P2, PT, R2, 0x31, PT ;  /* 0x000000310200780c */ /* 0x000fc40003f44270 */
[----:B------:R-:W-:Y:S01]  /*5360*/  F2FP.TF32.F32.PACK_B R49, R49 ;  /* 0x00000031ff31723e */ /* 0x000fe200024050ff */
[----:B------:R-:W-:Y:S01]  /*5370*/  @P0 STG.E desc[UR36][R4.64+0xa4], R45 ;  /* 0x0000a42d04000986 */ /* 0x000fe2000c101924 */
[----:B------:R-:W-:Y:S01]  /*5380*/  ISETP.GT.AND P0, PT, R2, 0x39, PT ;  /* 0x000000390200780c */ /* 0x000fe20003f04270 */
[----:B------:R-:W-:Y:S01]  /*5390*/  @P4 IMAD.MOV.U32 R2, RZ, RZ, R6 ;  /* 0x000000ffff024224 */ /* 0x000fe200078e0006 */
[----:B------:R-:W-:Y:S01]  /*53a0*/  F2FP.TF32.F32.PACK_B R13, R13 ;  /* 0x0000000dff0d723e */ /* 0x000fe200024050ff */
[----:B0-----:R-:W-:Y:S01]  /*53b0*/  @P4 IMAD.MOV.U32 R3, RZ, RZ, R7 ;  /* 0x000000ffff034224 */ /* 0x001fe200078e0007 */
[----:B------:R-:W-:Y:S02]  /*53c0*/  F2FP.TF32.F32.PACK_B R51, R51 ;  /* 0x00000033ff33723e */ /* 0x000fe400024050ff */
[----:B------:R-:W-:Y:S01]  /*53d0*/  F2FP.TF32.F32.PACK_B R15, R15 ;  /* 0x0000000fff0f723e */ /* 0x000fe200024050ff */
[----:B-1----:R-:W-:Y:S01]  /*53e0*/  FMUL R9, R48, R56 ;  /* 0x0000003830097220 */ /* 0x002fe20000400000 */
[----:B------:R0:W-:Y:S01]  /*53f0*/  @P4 STG.E desc[UR36][R2.64+0xa0], R11 ;  /* 0x0000a00b02004986 */ /* 0x0001e2000c101924 */
[----:B------:R-:W-:-:S02]  /*5400*/  ISETP.GT.AND P4, PT, R0, RZ, P3 ;  /* 0x000000ff0000720c */ /* 0x000fc40001f84270 */
[----:B------:R-:W-:Y:S02]  /*5410*/  ISETP.GT.AND P3, PT, R0, 0x8, P3 ;  /* 0x000000080000780c */ /* 0x000fe40001f64270 */
[----:B------:R-:W-:Y:S02]  /*5420*/  F2FP.TF32.F32.PACK_B R9, R9 ;  /* 0x00000009ff09723e */ /* 0x000fe400024050ff */
[----:B------:R-:W-:Y:S02]  /*5430*/  F2FP.TF32.F32.PACK_B R53, R53 ;  /* 0x00000035ff35723e */ /* 0x000fe400024050ff */
[----:B------:R-:W-:Y:S01]  /*5440*/  F2FP.TF32.F32.PACK_B R55, R55 ;  /* 0x00000037ff37723e */ /* 0x000fe200024050ff */
[----:B0-----:R-:W-:Y:S02]  /*5450*/  @P5 IMAD.MOV.U32 R2, RZ, RZ, R6 ;  /* 0x000000ffff025224 */ /* 0x001fe400078e0006 */
[----:B------:R-:W-:Y:S01]  /*5460*/  FMUL R11, R54, R56 ;  /* 0x00000038360b7220 */ /* 0x000fe20000400000 */
[----:B------:R-:W-:-:S04]  /*5470*/  @P5 IMAD.MOV.U32 R3, RZ, RZ, R7 ;  /* 0x000000ffff035224 */ /* 0x000fc800078e0007 */
[----:B------:R-:W-:Y:S01]  /*5480*/  F2FP.TF32.F32.PACK_B R11, R11 ;  /* 0x0000000bff0b723e */ /* 0x000fe200024050ff */
[----:B------:R0:W-:Y:S01]  /*5490*/  @P5 STG.E desc[UR36][R2.64+0xa4], R47 ;  /* 0x0000a42f02005986 */ /* 0x0001e2000c101924 */
[C---:B------:R-:W-:Y:S02]  /*54a0*/  ISETP.GT.AND P5, PT, R0.reuse, RZ, P2 ;  /* 0x000000ff0000720c */ /* 0x040fe400017a4270 */
[----:B------:R-:W-:Y:S01]  /*54b0*/  ISETP.GT.AND P2, PT, R0, 0x8, P2 ;  /* 0x000000080000780c */ /* 0x000fe20001744270 */
[----:B0-----:R-:W-:Y:S02]  /*54c0*/  @P4 IMAD.MOV.U32 R2, RZ, RZ, R4 ;  /* 0x000000ffff024224 */ /* 0x001fe400078e0004 */
[----:B------:R-:W-:-:S05]  /*54d0*/  @P4 IMAD.MOV.U32 R3, RZ, RZ, R5 ;  /* 0x000000ffff034224 */ /* 0x000fca00078e0005 */
        /* <DEDUP_REMOVED lines=10> */
[----:B------:R0:W-:Y:S02]  /*5580*/  @P3 STG.E desc[UR36][R2.64+0xc0], R13 ;  /* 0x0000c00d02003986 */ /* 0x0001e4000c101924 */
[----:B0-----:R-:W-:Y:S02]  /*5590*/  @P2 IMAD.MOV.U32 R2, RZ, RZ, R6 ;  /* 0x000000ffff022224 */ /* 0x001fe400078e0006 */
[----:B------:R-:W-:-:S05]  /*55a0*/  @P2 IMAD.MOV.U32 R3, RZ, RZ, R7 ;  /* 0x000000ffff032224 */ /* 0x000fca00078e0007 */
[----:B------:R0:W-:Y:S02]  /*55b0*/  @P2 STG.E desc[UR36][R2.64+0xc4], R51 ;  /* 0x0000c43302002986 */ /* 0x0001e4000c101924 */
[----:B0-----:R-:W-:Y:S02]  /*55c0*/  @P4 IMAD.MOV.U32 R2, RZ, RZ, R4 ;  /* 0x000000ffff024224 */ /* 0x001fe400078e0004 */
[----:B------:R-:W-:-:S05]  /*55d0*/  @P4 IMAD.MOV.U32 R3, RZ, RZ, R5 ;  /* 0x000000ffff034224 */ /* 0x000fca00078e0005 */
[----:B------:R0:W-:Y:S04]  /*55e0*/  @P4 STG.E desc[UR36][R2.64+0xe0], R15 ;  /* 0x0000e00f02004986 */ /* 0x0001e8000c101924 */
[----:B------:R1:W-:Y:S01]  /*55f0*/  @P5 STG.E desc[UR36][R4.64+0xe4], R53 ;  /* 0x0000e43504005986 */ /* 0x0003e2000c101924 */
[----:B0-----:R-:W-:Y:S02]  /*5600*/  @P1 IMAD.MOV.U32 R2, RZ, RZ, R6 ;  /* 0x000000ffff021224 */ /* 0x001fe400078e0006 */
[----:B------:R-:W-:-:S05]  /*5610*/  @P1 IMAD.MOV.U32 R3, RZ, RZ, R7 ;  /* 0x000000ffff031224 */ /* 0x000fca00078e0007 */
[----:B------:R1:W-:Y:S04]  /*5620*/  @P1 STG.E desc[UR36][R2.64+0xe0], R11 ;  /* 0x0000e00b02001986 */ /* 0x0003e8000c101924 */
[----:B------:R1:W-:Y:S02]  /*5630*/  @P0 STG.E desc[UR36][R6.64+0xe4], R55 ;  /* 0x0000e43706000986 */ /* 0x0003e4000c101924 */
.L_x_104:
[----:B------:R-:W-:Y:S05]  /*5640*/  BSYNC B0 ;  /* 0x0000000000007941 */ /* 0x000fea0003800000 */
.L_x_42:
[----:B------:R-:W-:Y:S01]  /*5650*/  ULDC UR4, c[0x0][0xc] ;  /* 0x0000030000047ab9 */ /* 0x000fe20000000800 */
[----:B------:R-:W-:Y:S01]  /*5660*/  ULDC UR5, c[0x0][0x10] ;  /* 0x0000040000057ab9 */ /* 0x000fe20000000800 */
[----:B-1----:R-:W1:Y:S01]  /*5670*/  LDC R5, c[0x0][0x14] ;  /* 0x00000500ff057b82 */ /* 0x002e620000000800 */
[----:B------:R-:W-:Y:S01]  /*5680*/  UIMAD.WIDE.U32 UR4, UR4, UR5, URZ ;  /* 0x00000005040472a5 */ /* 0x000fe2000f8e003f */
[----:B------:R-:W-:Y:S01]  /*5690*/  IMAD.MOV.U32 R2, RZ, RZ, R18 ;  /* 0x000000ffff027224 */ /* 0x000fe200078e0012 */
[----:B------:R-:W-:Y:S01]  /*56a0*/  PRMT R0, RZ, 0x7610, R0 ;  /* 0x00007610ff007816 */ /* 0x000fe20000000000 */
[----:B------:R-:W-:Y:S02]  /*56b0*/  IMAD.MOV.U32 R3, RZ, RZ, R17 ;  /* 0x000000ffff037224 */ /* 0x000fe400078e0011 */
[----:B------:R-:W-:Y:S02]  /*56c0*/  IMAD.MOV.U32 R59, RZ, RZ, -0x1 ;  /* 0xffffffffff3b7424 */ /* 0x000fe400078e00ff */
[----:B--2---:R-:W-:-:S02]  /*56d0*/  IMAD.MOV.U32 R23, RZ, RZ, -0x1 ;  /* 0xffffffffff177424 */ /* 0x004fc400078e00ff */
[----:B-1----:R-:W-:-:S04]  /*56e0*/  IMAD.WIDE.U32 R2, R5, UR4, R2 ;  /* 0x0000000405027c25 */ /* 0x002fc8000f8e0002 */
[----:B------:R-:W-:Y:S01]  /*56f0*/  IMAD R5, R5, UR5, RZ ;  /* 0x0000000505057c24 */ /* 0x000fe2000f8e02ff */
[----:B------:R-:W-:Y:S01]  /*5700*/  ULDC.64 UR4, c[0x0][0x650] ;  /* 0x0001940000047ab9 */ /* 0x000fe20000000a00 */
[----:B------:R-:W-:Y:S01]  /*5710*/  IMAD.MOV.U32 R18, RZ, RZ, R2 ;  /* 0x000000ffff127224 */ /* 0x000fe200078e0002 */
[----:B------:R-:W-:Y:S01]  /*5720*/  ISETP.GE.U32.AND P0, PT, R2, UR4, PT ;  /* 0x0000000402007c0c */ /* 0x000fe2000bf06070 */
[----:B------:R-:W-:-:S05]  /*5730*/  IMAD.IADD R17, R3, 0x1, R5 ;  /* 0x0000000103117824 */ /* 0x000fca00078e0205 */
[----:B------:R-:W-:-:S13]  /*5740*/  ISETP.GE.U32.AND.EX P0, PT, R17, UR5, PT, P0 ;  /* 0x0000000511007c0c */ /* 0x000fda000bf06100 */
[----:B------:R-:W-:Y:S05]  /*5750*/  @P0 BRA `(.L_x_105) ;  /* 0x0000000400700947 */ /* 0x000fea0003800000 */
[----:B0---4-:R-:W0:Y:S01]  /*5760*/  S2R R10, SR_CTAID.X ;  /* 0x00000000000a7919 */ /* 0x011e220000002500 */
[----:B---3--:R-:W1:Y:S01]  /*5770*/  LDC.64 R8, c[0x0][0x628] ;  /* 0x00018a00ff087b82 */ /* 0x008e620000000a00 */
[----:B------:R-:W-:Y:S01]  /*5780*/  ULDC UR4, c[0x0][0x150] ;  /* 0x0000540000047ab9 */ /* 0x000fe20000000800 */
[----:B------:R-:W-:Y:S01]  /*5790*/  IMAD.MOV.U32 R6, RZ, RZ, R18 ;  /* 0x000000ffff067224 */ /* 0x000fe200078e0012 */
[----:B-----5:R-:W2:Y:S01]  /*57a0*/  S2R R20, SR_CTAID.Y ;  /* 0x0000000000147919 */ /* 0x020ea20000002600 */
[----:B------:R-:W-:-:S04]  /*57b0*/  IMAD.MOV.U32 R7, RZ, RZ, R17 ;  /* 0x000000ffff077224 */ /* 0x000fc800078e0011 */
[----:B------:R-:W3:Y:S08]  /*57c0*/  LDC R15, c[0x0][0x144] ;  /* 0x00005100ff0f7b82 */ /* 0x000ef00000000800 */
[----:B------:R-:W4:Y:S08]  /*57d0*/  LDC R0, c[0x0][0x630] ;  /* 0x00018c00ff007b82 */ /* 0x000f300000000800 */
[----:B------:R-:W2:Y:S01]  /*57e0*/  LDC.64 R12, c[0x0][0x620] ;  /* 0x00018800ff0c7b82 */ /* 0x000ea20000000a00 */
[----:B-1----:R-:W-:-:S04]  /*57f0*/  ISETP.NE.U32.AND P0, PT, R8, RZ, PT ;  /* 0x000000ff0800720c */ /* 0x002fc80003f05070 */
[----:B------:R-:W-:Y:S02]  /*5800*/  ISETP.NE.AND.EX P0, PT, R9, RZ, PT, P0 ;  /* 0x000000ff0900720c */ /* 0x000fe40003f05300 */
[----:B0-----:R-:W-:-:S05]  /*5810*/  I2FP.F32.U32 R2, R10 ;  /* 0x0000000a00027245 */ /* 0x001fca0000201000 */
[----:B------:R-:W-:-:S04]  /*5820*/  FMUL R2, R2, UR4 ;  /* 0x0000000402027c20 */ /* 0x000fc80008400000 */
[----:B------:R0:W1:Y:S02]  /*5830*/  F2I.U32.TRUNC.NTZ R14, R2 ;  /* 0x00000002000e7305 */ /* 0x000064000020f000 */
[----:B---34-:R-:W-:Y:S05]  /*5840*/  @!P0 BRA `(.L_x_106) ;  /* 0x0000000000288947 */ /* 0x018fea0003800000 */
[----:B------:R-:W3:Y:S02]  /*5850*/  LDC R3, c[0x0][0x634] ;  /* 0x00018d00ff037b82 */ /* 0x000ee40000000800 */
[----:B---3--:R-:W-:-:S05]  /*5860*/  IADD3 R7, P0, R18, R3, RZ ;  /* 0x0000000312077210 */ /* 0x008fca0007f1e0ff */
[----:B------:R-:W-:-:S04]  /*5870*/  IMAD.X R11, RZ, RZ, R17, P0 ;  /* 0x000000ffff0b7224 */ /* 0x000fc800000e0611 */
[----:B0-----:R-:W-:-:S04]  /*5880*/  IMAD.WIDE.U32 R2, R11, R8, RZ ;  /* 0x000000080b027225 */ /* 0x001fc800078e00ff */
[----:B------:R-:W-:-:S04]  /*5890*/  IMAD.WIDE.U32 R4, P0, R7, R9, R2 ;  /* 0x0000000907047225 */ /* 0x000fc80007800002 */
[----:B------:R-:W-:-:S04]  /*58a0*/  IMAD.WIDE.U32 R2, R7, R8, RZ ;  /* 0x0000000807027225 */ /* 0x000fc800078e00ff */
[----:B------:R-:W-:Y:S01]  /*58b0*/  IMAD.X R7, RZ, RZ, RZ, P0 ;  /* 0x000000ffff077224 */ /* 0x000fe200000e06ff */
[----:B------:R-:W-:Y:S01]  /*58c0*/  IADD3 RZ, P0, R3, R4, RZ ;  /* 0x0000000403ff7210 */ /* 0x000fe20007f1e0ff */
[----:B------:R-:W-:-:S04]  /*58d0*/  IMAD.MOV.U32 R6, RZ, RZ, R5 ;  /* 0x000000ffff067224 */ /* 0x000fc800078e0005 */
[----:B------:R-:W-:-:S08]  /*58e0*/  IMAD.WIDE.U32.X R6, R11, R9, R6, P0 ;  /* 0x000000090b067225 */ /* 0x000fd000000e0406 */
.L_x_106:
[-CC-:B------:R-:W-:Y:S01]  /*58f0*/  SHF.R.U64 R23, R6, R0.reuse, R7.reuse ;  /* 0x0000000006177219 */ /* 0x180fe20000001207 */
[----:B------:R-:W3:Y:S01]  /*5900*/  LDC.64 R26, c[0x0][0x640] ;  /* 0x00019000ff1a7b82 */ /* 0x000ee20000000a00 */
[----:B------:R-:W-:Y:S01]  /*5910*/  SHF.R.U32.HI R0, RZ, R0, R7 ;  /* 0x00000000ff007219 */ /* 0x000fe20000011607 */
[----:B0-----:R-:W-:Y:S01]  /*5920*/  IMAD.MOV.U32 R2, RZ, RZ, R18 ;  /* 0x000000ffff027224 */ /* 0x001fe200078e0012 */
[----:B------:R-:W-:Y:S01]  /*5930*/  IADD3 R5, P0, RZ, -R23, RZ ;  /* 0x80000017ff057210 */ /* 0x000fe20007f1e0ff */
[----:B-1----:R-:W-:Y:S01]  /*5940*/  IMAD.MOV R14, RZ, RZ, -R14 ;  /* 0x000000ffff0e7224 */ /* 0x002fe200078e0a0e */
[----:B------:R-:W-:Y:S01]  /*5950*/  ULDC UR4, c[0x0][0x154] ;  /* 0x0000550000047ab9 */ /* 0x000fe20000000800 */
[----:B------:R-:W-:Y:S02]  /*5960*/  IMAD.MOV.U32 R7, RZ, RZ, 0x1 ;  /* 0x00000001ff077424 */ /* 0x000fe400078e00ff */
[----:B------:R-:W0:Y:S01]  /*5970*/  LDC R4, c[0x0][0x618] ;  /* 0x00018600ff047b82 */ /* 0x000e220000000800 */
[----:B------:R-:W-:-:S02]  /*5980*/  IMAD.X R3, RZ, RZ, ~R0, P0 ;  /* 0x000000ffff037224 */ /* 0x000fc400000e0e00 */
[----:B------:R-:W-:Y:S02]  /*5990*/  IMAD R15, R15, R14, R10 ;  /* 0x0000000e0f0f7224 */ /* 0x000fe400078e020a */
[-C--:B--2---:R-:W-:Y:S02]  /*59a0*/  IMAD R0, R3, R12.reuse, RZ ;  /* 0x0000000c03007224 */ /* 0x084fe400078e02ff */
[----:B------:R-:W-:Y:S01]  /*59b0*/  IMAD.MOV.U32 R3, RZ, RZ, R17 ;  /* 0x000000ffff037224 */ /* 0x000fe200078e0011 */
[----:B------:R-:W1:Y:S01]  /*59c0*/  LDC R6, c[0x0][0x608] ;  /* 0x00018200ff067b82 */ /* 0x000e620000000800 */
[----:B------:R-:W-:-:S04]  /*59d0*/  IMAD.WIDE.U32 R2, R5, R12, R2 ;  /* 0x0000000c05027225 */ /* 0x000fc800078e0002 */
[----:B------:R-:W-:-:S03]  /*59e0*/  IMAD R5, R5, R13, R0 ;  /* 0x0000000d05057224 */ /* 0x000fc600078e0200 */
[----:B------:R-:W2:Y:S01]  /*59f0*/  LDC R24, c[0x0][0x658] ;  /* 0x00019600ff187b82 */ /* 0x000ea20000000800 */
[----:B------:R-:W-:Y:S01]  /*5a00*/  I2FP.F32.U32 R0, R20 ;  /* 0x0000001400007245 */ /* 0x000fe20000201000 */
[----:B------:R-:W-:Y:S01]  /*5a10*/  IMAD.IADD R3, R3, 0x1, R5 ;  /* 0x0000000103037824 */ /* 0x000fe200078e0205 */
[----:B---3--:R-:W-:Y:S01]  /*5a20*/  ISETP.NE.U32.AND P0, PT, R26, RZ, PT ;  /* 0x000000ff1a00720c */ /* 0x008fe20003f05070 */
[----:B------:R-:W-:Y:S02]  /*5a30*/  IMAD.MOV.U32 R5, RZ, RZ, -0x1 ;  /* 0xffffffffff057424 */ /* 0x000fe400078e00ff */
[----:B------:R-:W-:Y:S02]  /*5a40*/  FMUL R0, R0, UR4 ;  /* 0x0000000400007c20 */ /* 0x000fe40008400000 */
[----:B------:R-:W3:Y:S01]  /*5a50*/  LDC R13, c[0x0][0x148] ;  /* 0x00005200ff0d7b82 */ /* 0x000ee20000000800 */
[----:B0-----:R-:W-:Y:S01]  /*5a60*/  SHF.R.U64 R10, R2, R4, R3 ;  /* 0x00000004020a7219 */ /* 0x001fe20000001203 */
[----:B------:R0:W4:Y:S01]  /*5a70*/  F2I.U32.TRUNC.NTZ R12, R0 ;  /* 0x00000000000c7305 */ /* 0x000122000020f000 */
[----:B------:R-:W-:-:S02]  /*5a80*/  ISETP.NE.AND.EX P0, PT, R27, RZ, PT, P0 ;  /* 0x000000ff1b00720c */ /* 0x000fc40003f05300 */
[----:B------:R-:W-:-:S03]  /*5a90*/  SHF.R.U32.HI R3, RZ, R4, R3 ;  /* 0x00000004ff037219 */ /* 0x000fc60000011603 */
[----:B------:R-:W0:Y:S01]  /*5aa0*/  LDC R14, c[0x0][0x600] ;  /* 0x00018000ff0e7b82 */ /* 0x000e220000000800 */
[-CC-:B-1----:R-:W-:Y:S02]  /*5ab0*/  SHF.R.U64 R8, R10, R6.reuse, R3.reuse ;  /* 0x000000060a087219 */ /* 0x182fe40000001203 */
[----:B------:R-:W-:-:S05]  /*5ac0*/  SHF.R.U32.HI R3, RZ, R6, R3 ;  /* 0x00000006ff037219 */ /* 0x000fca0000011603 */
[----:B------:R-:W1:Y:S01]  /*5ad0*/  LDC R25, c[0x0][0x648] ;  /* 0x00019200ff197b82 */ /* 0x000e620000000800 */
[-CC-:B--2---:R-:W-:Y:S02]  /*5ae0*/  SHF.R.U64 R11, R8, R24.reuse, R3.reuse ;  /* 0x00000018080b7219 */ /* 0x184fe40000001203 */
[-C--:B------:R-:W-:Y:S02]  /*5af0*/  SHF.L.U32 R5, R5, R24.reuse, RZ ;  /* 0x0000001805057219 */ /* 0x080fe400000006ff */
[-C--:B------:R-:W-:Y:S01]  /*5b00*/  SHF.R.U32.HI R3, RZ, R24.reuse, R3 ;  /* 0x00000018ff037219 */ /* 0x080fe20000011603 */
[----:B------:R-:W-:Y:S01]  /*5b10*/  IMAD.MOV.U32 R2, RZ, RZ, R11 ;  /* 0x000000ffff027224 */ /* 0x000fe200078e000b */
[----:B------:R-:W-:Y:S01]  /*5b20*/  SHF.L.U32 R58, R7, R24, RZ ;  /* 0x00000018073a7219 */ /* 0x000fe200000006ff */
[----:B------:R-:W2:Y:S01]  /*5b30*/  LDC R28, c[0x0][0x638] ;  /* 0x00018e00ff1c7b82 */ /* 0x000ea20000000800 */
[----:B------:R-:W-:-:S07]  /*5b40*/  LOP3.LUT R21, RZ, R5, RZ, 0x33, !PT ;  /* 0x00000005ff157212 */ /* 0x000fce00078e33ff */
[----:B------:R-:W0:Y:S01]  /*5b50*/  LDC R29, c[0x0][0x610] ;  /* 0x00018400ff1d7b82 */ /* 0x000e220000000800 */
[----:B----4-:R-:W-:Y:S05]  /*5b60*/  @!P0 BRA `(.L_x_107) ;  /* 0x0000000000288947 */ /* 0x010fea0003800000 */
[----:B0-----:R-:W0:Y:S02]  /*5b70*/  LDC R0, c[0x0][0x64c] ;  /* 0x00019300ff007b82 */ /* 0x001e240000000800 */
        /* <DEDUP_REMOVED lines=9> */
.L_x_107:
[----:B------:R-:W4:Y:S01]  /*5c10*/  LDC R4, c[0x0][0x65c] ;  /* 0x00019700ff047b82 */ /* 0x000f220000000800 */
[----:B01----:R-:W-:Y:S01]  /*5c20*/  SHF.R.U64 R0, R2, R25, R3 ;  /* 0x0000001902007219 */ /* 0x003fe20000001203 */
[----:B------:R-:W-:Y:S01]  /*5c30*/  VIADD R5, R14, 0xffffffff ;  /* 0xffffffff0e057836 */ /* 0x000fe20000000000 */
[----:B------:R-:W-:Y:S01]  /*5c40*/  LOP3.LUT R3, R8, R21, RZ, 0xc0, !PT ;  /* 0x0000001508037212 */ /* 0x000fe200078ec0ff */
[----:B------:R-:W-:Y:S02]  /*5c50*/  IMAD.MOV R12, RZ, RZ, -R12 ;  /* 0x000000ffff0c7224 */ /* 0x000fe400078e0a0c */
[----:B------:R-:W-:Y:S02]  /*5c60*/  IMAD.MOV R2, RZ, RZ, -R0 ;  /* 0x000000ffff027224 */ /* 0x000fe400078e0a00 */
[----:B------:R-:W-:Y:S01]  /*5c70*/  IMAD R58, R58, R0, R3 ;  /* 0x000000003a3a7224 */ /* 0x000fe200078e0203 */
[----:B------:R-:W-:Y:S01]  /*5c80*/  LOP3.LUT R3, R10, R5, RZ, 0xc0, !PT ;  /* 0x000000050a037212 */ /* 0x000fe200078ec0ff */
[----:B--2---:R-:W-:-:S02]  /*5c90*/  IMAD R0, R2, R28, R11 ;  /* 0x0000001c02007224 */ /* 0x004fc400078e020b */
[----:B------:R-:W-:Y:S02]  /*5ca0*/  IMAD.MOV.U32 R2, RZ, RZ, 0x1 ;  /* 0x00000001ff027424 */ /* 0x000fe400078e00ff */
[----:B------:R-:W-:-:S03]  /*5cb0*/  IMAD R3, R0, R14, R3 ;  /* 0x0000000e00037224 */ /* 0x000fc600078e0203 */
[----:B------:R-:W-:Y:S02]  /*5cc0*/  PRMT R0, R2, 0x7610, R0 ;  /* 0x0000761002007816 */ /* 0x000fe40000000000 */
[----:B----4-:R-:W-:-:S13]  /*5cd0*/  ISETP.NE.AND P0, PT, R4, 0x1, PT ;  /* 0x000000010400780c */ /* 0x010fda0003f05270 */
[----:B---3--:R-:W-:-:S04]  /*5ce0*/  @P0 IMAD R15, R13, R12, R20 ;  /* 0x0000000c0d0f0224 */ /* 0x008fc800078e0214 */
[----:B------:R-:W-:-:S05]  /*5cf0*/  IMAD R58, R58, R29, R15 ;  /* 0x0000001d3a3a7224 */ /* 0x000fca00078e020f */
[----:B------:R-:W-:Y:S02]  /*5d00*/  SEL R59, R3, R58, !P0 ;  /* 0x0000003a033b7207 */ /* 0x000fe40004000000 */
[----:B------:R-:W-:-:S07]  /*5d10*/  SEL R58, R58, R3, !P0 ;  /* 0x000000033a3a7207 */ /* 0x000fce0004000000 */
.L_x_105:
[----:B------:R-:W-:-:S13]  /*5d20*/  LOP3.LUT P0, RZ, R0, 0xff, RZ, 0xc0, !PT ;  /* 0x000000ff00ff7812 */ /* 0x000fda000780c0ff */
[----:B------:R-:W-:Y:S05]  /*5d30*/  @P0 BRA `(.L_x_108) ;  /* 0xffffffb000c40947 */ /* 0x000fea000383ffff */
[----:B------:R-:W-:Y:S05]  /*5d40*/  EXIT ;  /* 0x000000000000794d */ /* 0x000fea0003800000 */
.L_x_4:
[----:B0-----:R-:W-:Y:S01]  /*5d50*/  ULDC.64 UR4, c[0x0][0x650] ;  /* 0x0001940000047ab9 */ /* 0x001fe20000000a00 */
        /* <DEDUP_REMOVED lines=25> */
.L_x_110:
[-CC-:B------:R-:W-:Y:S01]  /*5ef0*/  SHF.R.U64 R23, R10, R14.reuse, R11.reuse ;  /* 0x0000000e0a177219 */ /* 0x180fe2000000120b */
[----:B------:R-:W0:Y:S01]  /*5f00*/  LDC R12, c[0x0][0x618] ;  /* 0x00018600ff0c7b82 */ /* 0x000e220000000800 */
[----:B------:R-:W-:Y:S01]  /*5f10*/  SHF.R.U32.HI R3, RZ, R14, R11 ;  /* 0x0000000eff037219 */ /* 0x000fe2000001160b */
[----:B------:R-:W-:Y:S01]  /*5f20*/  ULDC UR4, c[0x0][0x150] ;  /* 0x0000540000047ab9 */ /* 0x000fe20000000800 */
[----:B------:R-:W-:Y:S01]  /*5f30*/  IADD3 R5, P0, RZ, -R23, RZ ;  /* 0x80000017ff057210 */ /* 0x000fe20007f1e0ff */
[----:B------:R-:W-:Y:S01]  /*5f40*/  IMAD.MOV.U32 R19, RZ, RZ, R17 ;  /* 0x000000ffff137224 */ /* 0x000fe200078e0011 */
[----:B------:R-:W-:-:S03]  /*5f50*/  I2FP.F32.U32 R6, R2 ;  /* 0x0000000200067245 */ /* 0x000fc60000201000 */
[----:B------:R-:W1:Y:S01]  /*5f60*/  LDC.64 R26, c[0x0][0x640] ;  /* 0x00019000ff1a7b82 */ /* 0x000e620000000a00 */
[----:B------:R-:W-:Y:S02]  /*5f70*/  IMAD.X R3, RZ, RZ, ~R3, P0 ;  /* 0x000000ffff037224 */ /* 0x000fe400000e0e03 */
[----:B------:R-:W-:Y:S01]  /*5f80*/  FMUL R9, R6, UR4 ;  /* 0x0000000406097c20 */ /* 0x000fe20008400000 */
[----:B------:R-:W-:Y:S01]  /*5f90*/  IMAD.WIDE.U32 R6, R5, R20, R18 ;  /* 0x0000001405067225 */ /* 0x000fe200078e0012 */
[----:B------:R-:W-:-:S03]  /*5fa0*/  ULDC UR4, c[0x0][0x154] ;  /* 0x0000550000047ab9 */ /* 0x000fc60000000800 */
[----:B------:R-:W-:Y:S01]  /*5fb0*/  IMAD R8, R3, R20, RZ ;  /* 0x0000001403087224 */ /* 0x000fe200078e02ff */
[----:B------:R-:W2:Y:S01]  /*5fc0*/  LDC R11, c[0x0][0x144] ;  /* 0x00005100ff0b7b82 */ /* 0x000ea20000000800 */
[----:B------:R-:W3:Y:S02]  /*5fd0*/  F2I.U32.TRUNC.NTZ R9, R9 ;  /* 0x0000000900097305 */ /* 0x000ee4000020f000 */
[----:B------:R-:W-:Y:S02]  /*5fe0*/  IMAD R3, R5, R21, R8 ;  /* 0x0000001505037224 */ /* 0x000fe400078e0208 */
[----:B------:R-:W-:Y:S02]  /*5ff0*/  IMAD.MOV.U32 R8, RZ, RZ, 0x1 ;  /* 0x00000001ff087424 */ /* 0x000fe400078e00ff */
[----:B------:R-:W-:Y:S01]  /*6000*/  IMAD.IADD R3, R7, 0x1, R3 ;  /* 0x0000000107037824 */ /* 0x000fe200078e0203 */
[----:B------:R-:W4:Y:S04]  /*6010*/  LDC R14, c[0x0][0x608] ;  /* 0x00018200ff0e7b82 */ /* 0x000f280000000800 */
[----:B0-----:R-:W-:-:S02]  /*6020*/  SHF.R.U64 R10, R6, R12, R3 ;  /* 0x0000000c060a7219 */ /* 0x001fc40000001203 */
[----:B------:R-:W-:Y:S02]  /*6030*/  I2FP.F32.U32 R6, R4 ;  /* 0x0000000400067245 */ /* 0x000fe40000201000 */
[----:B------:R-:W0:Y:S01]  /*6040*/  LDC R25, c[0x0][0x658] ;  /* 0x00019600ff197b82 */ /* 0x000e220000000800 */
[----:B-1----:R-:W-:Y:S01]  /*6050*/  ISETP.NE.U32.AND P0, PT, R26, RZ, PT ;  /* 0x000000ff1a00720c */ /* 0x002fe20003f05070 */
[----:B---3--:R-:W-:Y:S01]  /*6060*/  IMAD.MOV R5, RZ, RZ, -R9 ;  /* 0x000000ffff057224 */ /* 0x008fe200078e0a09 */
[----:B------:R-:W-:Y:S01]  /*6070*/  SHF.R.U32.HI R3, RZ, R12, R3 ;  /* 0x0000000cff037219 */ /* 0x000fe20000011603 */
[----:B------:R-:W-:Y:S01]  /*6080*/  FMUL R6, R6, UR4 ;  /* 0x0000000406067c20 */ /* 0x000fe20008400000 */
[----:B------:R-:W-:Y:S01]  /*6090*/  ISETP.NE.AND.EX P0, PT, R27, RZ, PT, P0 ;  /* 0x000000ff1b00720c */ /* 0x000fe20003f05300 */
[----:B------:R-:W-:Y:S02]  /*60a0*/  IMAD.MOV.U32 R12, RZ, RZ, -0x1 ;  /* 0xffffffffff0c7424 */ /* 0x000fe400078e00ff */
[----:B------:R-:W1:Y:S01]  /*60b0*/  LDC R15, c[0x0][0x148] ;  /* 0x00005200ff0f7b82 */ /* 0x000e620000000800 */
[----:B--2---:R-:W-:-:S07]  /*60c0*/  IMAD R21, R11, R5, R2 ;  /* 0x000000050b157224 */ /* 0x004fce00078e0202 */
[----:B------:R-:W2:Y:S01]  /*60d0*/  LDC R19, c[0x0][0x600] ;  /* 0x00018000ff137b82 */ /* 0x000ea20000000800 */
[-CC-:B----4-:R-:W-:Y:S02]  /*60e0*/  SHF.R.U64 R13, R10, R14.reuse, R3.reuse ;  /* 0x0000000e0a0d7219 */ /* 0x190fe40000001203 */
[----:B------:R-:W-:Y:S02]  /*60f0*/  SHF.R.U32.HI R2, RZ, R14, R3 ;  /* 0x0000000eff027219 */ /* 0x000fe40000011603 */
[----:B------:R3:W4:Y:S03]  /*6100*/  F2I.U32.TRUNC.NTZ R14, R6 ;  /* 0x00000006000e7305 */ /* 0x000726000020f000 */
[----:B------:R-:W1:Y:S01]  /*6110*/  LDC R20, c[0x0][0x648] ;  /* 0x00019200ff147b82 */ /* 0x000e620000000800 */
[-C--:B0-----:R-:W-:Y:S02]  /*6120*/  SHF.L.U32 R5, R12, R25.reuse, RZ ;  /* 0x000000190c057219 */ /* 0x081fe400000006ff */
[----:B------:R-:W-:-:S02]  /*6130*/  SHF.R.U64 R12, R13, R25, R2 ;  /* 0x000000190d0c7219 */ /* 0x000fc40000001202 */
[-C--:B------:R-:W-:Y:S02]  /*6140*/  SHF.R.U32.HI R3, RZ, R25.reuse, R2 ;  /* 0x00000019ff037219 */ /* 0x080fe40000011602 */
[----:B------:R-:W-:Y:S01]  /*6150*/  SHF.L.U32 R25, R8, R25, RZ ;  /* 0x0000001908197219 */ /* 0x000fe200000006ff */
[----:B------:R-:W0:Y:S01]  /*6160*/  LDC R22, c[0x0][0x638] ;  /* 0x00018e00ff167b82 */ /* 0x000e220000000800 */
[----:B------:R-:W-:Y:S01]  /*6170*/  LOP3.LUT R24, RZ, R5, RZ, 0x33, !PT ;  /* 0x00000005ff187212 */ /* 0x000fe200078e33ff */
[----:B------:R-:W-:-:S06]  /*6180*/  IMAD.MOV.U32 R2, RZ, RZ, R12 ;  /* 0x000000ffff027224 */ /* 0x000fcc00078e000c */
[----:B------:R-:W0:Y:S01]  /*6190*/  LDC R28, c[0x0][0x610] ;  /* 0x00018400ff1c7b82 */ /* 0x000e220000000800 */
[----:B---34-:R-:W-:Y:S05]  /*61a0*/  @!P0 BRA `(.L_x_111) ;  /* 0x0000000000288947 */ /* 0x018fea0003800000 */
        /* <DEDUP_REMOVED lines=10> */
.L_x_111:
[----:B------:R-:W3:Y:S01]  /*6250*/  LDC R5, c[0x0][0x65c] ;  /* 0x00019700ff057b82 */ /* 0x000ee20000000800 */
[----:B-1----:R-:W-:Y:S01]  /*6260*/  SHF.R.U64 R3, R2, R20, R3 ;  /* 0x0000001402037219 */ /* 0x002fe20000001203 */
[----:B--2---:R-:W-:Y:S01]  /*6270*/  VIADD R7, R19, 0xffffffff ;  /* 0xffffffff13077836 */ /* 0x004fe20000000000 */
[----:B------:R-:W-:Y:S01]  /*6280*/  LOP3.LUT R2, R13, R24, RZ, 0xc0, !PT ;  /* 0x000000180d027212 */ /* 0x000fe200078ec0ff */
[----:B------:R-:W-:-:S04]  /*6290*/  IMAD.MOV R14, RZ, RZ, -R14 ;  /* 0x000000ffff0e7224 */ /* 0x000fc800078e0a0e */
[----:B------:R-:W-:Y:S01]  /*62a0*/  IMAD R26, R25, R3, R2 ;  /* 0x00000003191a7224 */ /* 0x000fe200078e0202 */
[----:B---3--:R-:W-:Y:S01]  /*62b0*/  ISETP.NE.AND P0, PT, R5, 0x1, PT ;  /* 0x000000010500780c */ /* 0x008fe20003f05270 */
[----:B------:R-:W-:Y:S01]  /*62c0*/  IMAD.MOV R5, RZ, RZ, -R3 ;  /* 0x000000ffff057224 */ /* 0x000fe200078e0a03 */
[----:B------:R-:W-:-:S03]  /*62d0*/  LOP3.LUT R3, R10, R7, RZ, 0xc0, !PT ;  /* 0x000000070a037212 */ /* 0x000fc600078ec0ff */
[----:B0-----:R-:W-:Y:S02]  /*62e0*/  IMAD R2, R5, R22, R12 ;  /* 0x0000001605027224 */ /* 0x001fe400078e020c */
[----:B------:R-:W-:Y:S02]  /*62f0*/  IMAD.MOV.U32 R5, RZ, RZ, 0x1 ;  /* 0x00000001ff057424 */ /* 0x000fe400078e00ff */
[----:B------:R-:W-:-:S04]  /*6300*/  IMAD R3, R2, R19, R3 ;  /* 0x0000001302037224 */ /* 0x000fc800078e0203 */
[----:B------:R-:W-:-:S04]  /*6310*/  @P0 IMAD R21, R15, R14, R4 ;  /* 0x0000000e0f150224 */ /* 0x000fc800078e0204 */
[----:B------:R-:W-:-:S05]  /*6320*/  IMAD R26, R26, R28, R21 ;  /* 0x0000001c1a1a7224 */ /* 0x000fca00078e0215 */
[----:B------:R-:W-:Y:S02]  /*6330*/  SEL R25, R3, R26, !P0 ;  /* 0x0000001a03197207 */ /* 0x000fe40004000000 */
[----:B------:R-:W-:-:S07]  /*6340*/  SEL R26, R26, R3, !P0 ;  /* 0x000000031a1a7207 */ /* 0x000fce0004000000 */
.L_x_109:
[----:B------:R-:W-:-:S08]  /*6350*/  NOP ;  /* 0x0000000000007918 */ /* 0x000fd00000000000 */
[----:B------:R-:W0:-:S00]  /*6360*/  USETMAXREG.DEALLOC.CTAPOOL 0x28 ;  /* 0x00000028000079c8 */ /* 0x000e0000080e0500 */
[----:B0-----:R-:W-:-:S13]  /*6370*/  ISETP.NE.AND P0, PT, R0, RZ, PT ;  /* 0x000000ff0000720c */ /* 0x001fda0003f05270 */
[----:B------:R-:W-:Y:S05]  /*6380*/  @P0 EXIT ;  /* 0x000000000000094d */ /* 0x000fea0003800000 */
[----:B------:R-:W-:Y:S01]  /*6390*/  IMAD.MOV.U32 R0, RZ, RZ, 0x1 ;  /* 0x00000001ff007424 */ /* 0x000fe200078e00ff */
[----:B------:R0:W-:Y:S01]  /*63a0*/  STL [R1+0x8], RZ ;  /* 0x000008ff01007387 */ /* 0x0001e20000100800 */
[----:B------:R-:W-:-:S03]  /*63b0*/  LOP3.LUT P0, RZ, R5, 0xff, RZ, 0xc0, !PT ;  /* 0x000000ff05ff7812 */ /* 0x000fc6000780c0ff */
[----:B------:R0:W-:Y:S10]  /*63c0*/  STL [R1], R0 ;  /* 0x0000000001007387 */ /* 0x0001f40000100800 */
[----:B0-----:R-:W-:Y:S05]  /*63d0*/  @!P0 BRA `(.L_x_112) ;  /* 0x00000018003c8947 */ /* 0x001fea0003800000 */
[----:B------:R-:W0:Y:S01]  /*63e0*/  LDC R0, c[0x0][0x28c] ;  /* 0x0000a300ff007b82 */ /* 0x000e220000000800 */
[----:B------:R-:W1:Y:S01]  /*63f0*/  S2R R4, SR_TID.X ;  /* 0x0000000000047919 */ /* 0x000e620000002100 */
[----:B------:R-:W-:Y:S01]  /*6400*/  ULDC UR41, c[0x0][0x658] ;  /* 0x0001960000297ab9 */ /* 0x000fe20000000800 */
[----:B------:R-:W-:Y:S01]  /*6410*/  UMOV UR5, 0xffffffff ;  /* 0xffffffff00057882 */ /* 0x000fe20000000000 */
[----:B------:R-:W-:Y:S01]  /*6420*/  ULDC UR4, c[0x0][0xc] ;  /* 0x0000030000047ab9 */ /* 0x000fe20000000800 */
[----:B------:R2:W-:Y:S01]  /*6430*/  STL [R1+0x8], RZ ;  /* 0x000008ff01007387 */ /* 0x0005e20000100800 */
[----:B------:R-:W-:Y:S01]  /*6440*/  USHF.L.U32 UR42, UR5, UR41, URZ ;  /* 0x00000029052a7299 */ /* 0x000fe2000800063f */
[----:B------:R-:W-:Y:S01]  /*6450*/  BSSY B7, `(.L_x_112) ;  /* 0x0000187000077945 */ /* 0x000fe20003800000 */
[----:B------:R-:W-:Y:S01]  /*6460*/  UMOV UR6, 0x1 ;  /* 0x0000000100067882 */ /* 0x000fe20000000000 */
[----:B------:R-:W-:Y:S01]  /*6470*/  ULDC UR5, c[0x0][0x10] ;  /* 0x0000040000057ab9 */ /* 0x000fe20000000800 */
[----:B------:R-:W-:Y:S01]  /*6480*/  USHF.L.U32 UR41, UR6, UR41, URZ ;  /* 0x0000002906297299 */ /* 0x000fe2000800063f */
[----:B------:R-:W-:Y:S01]  /*6490*/  LOP3.LUT R22, R16, 0x2, RZ, 0xfc, !PT ;  /* 0x0000000210167812 */ /* 0x000fe200078efcff */
[----:B------:R-:W-:Y:S01]  /*64a0*/  UIMAD.WIDE.U32 UR4, UR4, UR5, URZ ;  /* 0x00000005040472a5 */ /* 0x000fe2000f8e003f */
[----:B------:R-:W-:Y:S01]  /*64b0*/  ULDC UR6, c[0x0][0x14] ;  /* 0x0000050000067ab9 */ /* 0x000fe20000000800 */
[----:B------:R-:W-:-:S02]  /*64c0*/  ULDC UR40, c[0x0][0x600] ;  /* 0x0001800000287ab9 */ /* 0x000fc40000000800 */
[----:B------:R-:W-:Y:S02]  /*64d0*/  UIMAD.WIDE.U32 UR38, UR4, UR6, URZ ;  /* 0x00000006042672a5 */ /* 0x000fe4000f8e003f */
[----:B------:R-:W-:Y:S02]  /*64e0*/  UIMAD UR43, UR5, UR6, URZ ;  /* 0x00000006052b72a4 */ /* 0x000fe4000f8e023f */
[----:B------:R-:W-:Y:S02]  /*64f0*/  UIADD3 UR40, UR40, -0x1, URZ ;  /* 0xffffffff28287890 */ /* 0x000fe4000fffe03f */
[----:B------:R-:W-:Y:S01]  /*6500*/  ULOP3.LUT UR42, URZ, UR42, URZ, 0x33, !UPT ;  /* 0x0000002a3f2a7292 */ /* 0x000fe2000f8e333f */
[----:B0-----:R-:W-:Y:S01]  /*6510*/  VIADD R0, R0, 0x1f ;  /* 0x0000001f00007836 */ /* 0x001fe20000000000 */
[----:B------:R-:W-:Y:S01]  /*6520*/  UIADD3 UR43, UR39, UR43, URZ ;  /* 0x0000002b272b7290 */ /* 0x000fe2000fffe03f */
[----:B------:R-:W-:-:S03]  /*6530*/  ULDC.64 UR36, c[0x0][0x198] ;  /* 0x0000660000247ab9 */ /* 0x000fc60000000a00 */
[----:B------:R-:W-:-:S04]  /*6540*/  SHF.R.S32.HI R3, RZ, 0x1f, R0 ;  /* 0x0000001fff037819 */ /* 0x000fc80000011400 */
[----:B------:R-:W-:Y:S01]  /*6550*/  LEA.HI R3, R3, R0, RZ, 0x5 ;  /* 0x0000000003037211 */ /* 0x000fe200078f28ff */
[----:B------:R-:W-:Y:S01]  /*6560*/  IMAD.MOV.U32 R0, RZ, RZ, 0x1 ;  /* 0x00000001ff007424 */ /* 0x000fe200078e00ff */
[C---:B-1----:R-:W-:Y:S02]  /*6570*/  LOP3.LUT P1, RZ, R4.reuse, 0x7f, RZ, 0xc0, !PT ;  /* 0x0000007f04ff7812 */ /* 0x042fe4000782c0ff */
[----:B------:R-:W-:Y:S02]  /*6580*/  LOP3.LUT P0, RZ, R4, 0x1f, RZ, 0xc0, !PT ;  /* 0x0000001f04ff7812 */ /* 0x000fe4000780c0ff */
[----:B------:R-:W-:Y:S01]  /*6590*/  SHF.R.S32.HI R4, RZ, 0x5, R3 ;  /* 0x00000005ff047819 */ /* 0x000fe20000011403 */
[----:B------:R-:W-:Y:S01]  /*65a0*/  IMAD.MOV.U32 R3, RZ, RZ, 0x1 ;  /* 0x00000001ff037424 */ /* 0x000fe200078e00ff */
[----:B------:R-:W-:Y:S02]  /*65b0*/  PRMT R2, R0, 0x7610, R2 ;  /* 0x0000761000027816 */ /* 0x000fe40000000002 */
[----:B------:R-:W-:Y:S01]  /*65c0*/  PLOP3.LUT P0, PT, P0, P1, PT, 0x8a, 0x0 ;  /* 0x000000000000781c */ /* 0x000fe20000703172 */
[----:B------:R-:W-:Y:S01]  /*65d0*/  VIADD R0, R4, 0x1 ;  /* 0x0000000104007836 */ /* 0x000fe20000000000 */
[----:B------:R2:W-:Y:S02]  /*65e0*/  STL [R1], R3 ;  /* 0x0000000301007387 */ /* 0x0005e40000100800 */
[----:B------:R-:W-:-:S02]  /*65f0*/  P2R R24, PR, RZ, 0x1 ;  /* 0x00000001ff187803 */ /* 0x000fc40000000000 */
[----:B------:R2:W-:Y:S04]  /*6600*/  STL [R1+0x4], R4 ;  /* 0x0000040401007387 */ /* 0x0005e80000100800 */
[----:B------:R2:W-:Y:S04]  /*6610*/  STL.S16 [R1+0xc], R2 ;  /* 0x00000c0201007387 */ /* 0x0005e80000100600 */
[----:B------:R2:W-:Y:S02]  /*6620*/  STL [R1+0x10], R0 ;  /* 0x0000100001007387 */ /* 0x0005e40000100800 */
.L_x_126:
[----:B------:R-:W-:-:S03]  /*6630*/  UMOV UR4, 0xffffffff ;  /* 0xffffffff00047882 */ /* 0x000fc60000000000 */
[----:B0-----:R-:W-:Y:S05]  /*6640*/  BRA.DIV UR4, `(.L_x_113) ;  /* 0x00000022044c7947 */ /* 0x001fea000b800000 */
[----:B------:R-:W-:-:S13]  /*6650*/  ELECT P6, URZ, PT ;  /* 0x00000000003f782f */ /* 0x000fda00038c0000 */
.L_x_152:
[----:B------:R-:W-:Y:S04]  /*6660*/  BSSY B6, `(.L_x_114) ;  /* 0x00000ea000067945 */ /* 0x000fe80003800000 */
[----:B------:R-:W-:Y:S05]  /*6670*/  @!P6 BRA `(.L_x_115) ;  /* 0x0000000c00a0e947 */ /* 0x000fea0003800000 */
[----:B--2---:R-:W0:Y:S01]  /*6680*/  S2R R0, SR_CgaCtaId ;  /* 0x0000000000007919 */ /* 0x004e220000008800 */
[----:B------:R-:W-:-:S04]  /*6690*/  MOV R19, 0x400 ;  /* 0x0000040000137802 */ /* 0x000fc80000000f00 */
[----:B0-----:R-:W-:-:S05]  /*66a0*/  LEA R19, R0, R19, 0x18 ;  /* 0x0000001300137211 */ /* 0x001fca00078ec0ff */
[----:B------:R-:W-:-:S05]  /*66b0*/  VIADD R0, R19, 0x200 ;  /* 0x0000020013007836 */ /* 0x000fca0000000000 */
[----:B------:R-:W-:-:S13]  /*66c0*/  LOP3.LUT P0, RZ, R0, 0x9f, RZ, 0xc0, !PT ;  /* 0x0000009f00ff7812 */ /* 0x000fda000780c0ff */
[----:B------:R-:W-:Y:S05]  /*66d0*/  @!P0 BRA `(.L_x_116) ;  /* 0x0000000000408947 */ /* 0x000fea0003800000 */
[----:B------:R-:W-:Y:S01]  /*66e0*/  MOV R2, 0x0 ;  /* 0x0000000000027802 */ /* 0x000fe20000000f00 */
[----:B------:R-:W-:Y:S01]  /*66f0*/  ULDC.64 UR4, c[0x4][0x78] ;  /* 0x01001e0000047ab9 */ /* 0x000fe20000000a00 */
[----:B------:R-:W-:Y:S01]  /*6700*/  ULDC.64 UR6, c[0x4][0x8] ;  /* 0x0100020000067ab9 */ /* 0x000fe20000000a00 */
[----:B------:R-:W-:Y:S02]  /*6710*/  IMAD.U32 R4, RZ, RZ, UR4 ;  /* 0x00000004ff047e24 */ /* 0x000fe4000f8e00ff */
[----:B------:R-:W-:Y:S01]  /*6720*/  IMAD.U32 R5, RZ, RZ, UR5 ;  /* 0x00000005ff057e24 */ /* 0x000fe2000f8e00ff */
[----:B------:R-:W0:Y:S01]  /*6730*/  LDC.64 R2, c[0x4][R2] ;  /* 0x0100000002027b82 */ /* 0x000e220000000a00 */
[----:B------:R-:W-:Y:S01]  /*6740*/  ULDC.64 UR4, c[0x4][0x80] ;  /* 0x0100200000047ab9 */ /* 0x000fe20000000a00 */
[----:B------:R-:W-:Y:S02]  /*6750*/  IMAD.U32 R10, RZ, RZ, UR6 ;  /* 0x00000006ff0a7e24 */ /* 0x000fe4000f8e00ff */
[----:B------:R-:W-:-:S02]  /*6760*/  IMAD.U32 R6, RZ, RZ, UR4 ;  /* 0x00000004ff067e24 */ /* 0x000fc4000f8e00ff */
[----:B------:R-:W-:Y:S02]  /*6770*/  IMAD.U32 R7, RZ, RZ, UR5 ;  /* 0x00000005ff077e24 */ /* 0x000fe4000f8e00ff */
[----:B------:R-:W-:Y:S02]  /*6780*/  IMAD.U32 R11, RZ, RZ, UR7 ;  /* 0x00000007ff0b7e24 */ /* 0x000fe4000f8e00ff */
[----:B------:R-:W-:Y:S02]  /*6790*/  IMAD.MOV.U32 R8, RZ, RZ, 0x70 ;  /* 0x00000070ff087424 */ /* 0x000fe400078e00ff */
[----:B------:R-:W-:Y:S02]  /*67a0*/  IMAD.MOV.U32 R12, RZ, RZ, 0x1 ;  /* 0x00000001ff0c7424 */ /* 0x000fe400078e00ff */
[----:B------:R-:W-:-:S07]  /*67b0*/  IMAD.MOV.U32 R13, RZ, RZ, RZ ;  /* 0x000000ffff0d7224 */ /* 0x000fce00078e00ff */
[----:B------:R-:W-:-:S07]  /*67c0*/  LEPC R20, `(.L_x_116) ;  /* 0x000000001014794e */ /* 0x000fce0000000000 */
[----:B0-----:R-:W-:Y:S05]  /*67d0*/  CALL.ABS.NOINC R2 ;  /* 0x0000000002007343 */ /* 0x001fea0003c00000 */
.L_x_116:
        /* <DEDUP_REMOVED lines=19> */
.L_x_117:
[----:B------:R-:W0:Y:S02]  /*6910*/  LDC R0, c[0x0][0x28c] ;  /* 0x0000a300ff007b82 */ /* 0x000e240000000800 */
[----:B0-----:R-:W-:-:S13]  /*6920*/  ISETP.GE.AND P0, PT, R0, 0x1, PT ;  /* 0x000000010000780c */ /* 0x001fda0003f06270 */
[----:B------:R-:W-:Y:S05]  /*6930*/  @!P0 BRA `(.L_x_115) ;  /* 0x0000000800f08947 */ /* 0x000fea0003800000 */
[----:B------:R0:W5:Y:S01]  /*6940*/  LDL R4, [R1+0x10] ;  /* 0x0000100001047983 */ /* 0x0001620000100800 */
[----:B------:R-:W-:Y:S02]  /*6950*/  IMAD.SHL.U32 R0, R26, 0x80, RZ ;  /* 0x000000801a007824 */ /* 0x000fe400078e00ff */
[----:B------:R-:W-:Y:S01]  /*6960*/  IMAD.SHL.U32 R2, R25, 0x40, RZ ;  /* 0x0000004019027824 */ /* 0x000fe200078e00ff */
[----:B------:R0:W5:Y:S01]  /*6970*/  LDL R5, [R1] ;  /* 0x0000000001057983 */ /* 0x0001620000100800 */
[----:B------:R-:W-:-:S03]  /*6980*/  IMAD.MOV.U32 R3, RZ, RZ, RZ ;  /* 0x000000ffff037224 */ /* 0x000fc600078e00ff */
[----:B------:R0:W5:Y:S01]  /*6990*/  LDL R6, [R1+0x8] ;  /* 0x0000080001067983 */ /* 0x0001620000100800 */
[C---:B------:R-:W-:Y:S02]  /*69a0*/  VIADD R7, R0.reuse, 0x8 ;  /* 0x0000000800077836 */ /* 0x040fe40000000000 */
[C---:B------:R-:W-:Y:S02]  /*69b0*/  VIADD R8, R0.reuse, 0x10 ;  /* 0x0000001000087836 */ /* 0x040fe40000000000 */
[C---:B------:R-:W-:Y:S02]  /*69c0*/  VIADD R9, R0.reuse, 0x18 ;  /* 0x0000001800097836 */ /* 0x040fe40000000000 */
[C---:B------:R-:W-:Y:S02]  /*69d0*/  VIADD R10, R0.reuse, 0x20 ;  /* 0x00000020000a7836 */ /* 0x040fe40000000000 */
[C---:B------:R-:W-:Y:S02]  /*69e0*/  VIADD R11, R0.reuse, 0x28 ;  /* 0x00000028000b7836 */ /* 0x040fe40000000000 */
[----:B------:R-:W-:-:S02]  /*69f0*/  VIADD R12, R0, 0x30 ;  /* 0x00000030000c7836 */ /* 0x000fc40000000000 */
        /* <DEDUP_REMOVED lines=8> */
[----:B------:R-:W-:Y:S02]  /*6a80*/  VIADD R28, R0, 0x78 ;  /* 0x00000078001c7836 */ /* 0x000fe40000000000 */
[C---:B------:R-:W-:Y:S02]  /*6a90*/  VIADD R29, R2.reuse, 0x8 ;  /* 0x00000008021d7836 */ /* 0x040fe40000000000 */
[C---:B------:R-:W-:Y:S02]  /*6aa0*/  VIADD R30, R2.reuse, 0x10 ;  /* 0x00000010021e7836 */ /* 0x040fe40000000000 */
[----:B------:R-:W-:-:S02]  /*6ab0*/  VIADD R31, R2, 0x18 ;  /* 0x00000018021f7836 */ /* 0x000fc40000000000 */
[C---:B------:R-:W-:Y:S02]  /*6ac0*/  VIADD R32, R2.reuse, 0x20 ;  /* 0x0000002002207836 */ /* 0x040fe40000000000 */
[C---:B------:R-:W-:Y:S02]  /*6ad0*/  VIADD R33, R2.reuse, 0x28 ;  /* 0x0000002802217836 */ /* 0x040fe40000000000 */
[C---:B------:R-:W-:Y:S02]  /*6ae0*/  VIADD R34, R2.reuse, 0x30 ;  /* 0x0000003002227836 */ /* 0x040fe40000000000 */
[----:B0-----:R-:W-:-:S07]  /*6af0*/  VIADD R35, R2, 0x38 ;  /* 0x0000003802237836 */ /* 0x001fce0000000000 */
.L_x_121:
[----:B-----5:R-:W-:Y:S01]  /*6b00*/  IMAD R36, R6, 0x8, R19 ;  /* 0x0000000806247824 */ /* 0x020fe200078e0213 */
[----:B------:R-:W-:-:S04]  /*6b10*/  SHF.L.U32 R37, R5, 0x1f, RZ ;  /* 0x0000001f05257819 */ /* 0x000fc800000006ff */
[----:B------:R-:W0:Y:S02]  /*6b20*/  SYNCS.PHASECHK.TRANS64.TRYWAIT P0, [R36+URZ+0x48], R37 ;  /* 0x00004825240075a7 */ /* 0x000e24000800017f */
[----:B0-----:R-:W-:Y:S05]  /*6b30*/  @!P0 BRA `(.L_x_118) ;  /* 0x0000001c00308947 */ /* 0x001fea0003800000 */
.L_x_153:
[----:B------:R1:W-:Y:S02]  /*6b40*/  STL [R1+0x14], R0 ;  /* 0x0000140001007387 */ /* 0x0003e40000100800 */
[----:B-1----:R-:W1:Y:S02]  /*6b50*/  S2R R0, SR_TID.X ;  /* 0x0000000000007919 */ /* 0x002e640000002100 */
[----:B-1----:R-:W-:Y:S02]  /*6b60*/  LOP3.LUT P0, RZ, R0, 0x7f, RZ, 0xc0, !PT ;  /* 0x0000007f00ff7812 */ /* 0x002fe4000780c0ff */
[----:B------:R1:W5:Y:S11]  /*6b70*/  LDL.LU R0, [R1+0x14] ;  /* 0x0000140001007983 */ /* 0x0003760000300800 */
[----:B0-----:R-:W0:Y:S02]  /*6b80*/  @!P0 LDC R37, c[0x0][0x500] ;  /* 0x00014000ff258b82 */ /* 0x001e240000000800 */
[----:B0-----:R0:W-:Y:S02]  /*6b90*/  @!P0 SYNCS.ARRIVE.TRANS64 RZ, [R36+URZ], R37 ;  /* 0x0000002524ff89a7 */ /* 0x0011e4000800003f */
[----:B0-----:R-:W-:-:S04]  /*6ba0*/  PRMT R37, R22, 0x9910, RZ ;  /* 0x0000991016257816 */ /* 0x001fc800000000ff */
[----:B------:R-:W-:-:S13]  /*6bb0*/  ISETP.NE.AND P0, PT, R37, 0x2, PT ;  /* 0x000000022500780c */ /* 0x000fda0003f05270 */
[----:B-1----:R-:W-:Y:S05]  /*6bc0*/  @P0 BRA `(.L_x_119) ;  /* 0x0000000000040947 */ /* 0x002fea0003800000 */
[----:B------:R-:W-:Y:S01]  /*6bd0*/  BPT.TRAP 0x1 ;  /* 0x000000040000795c */ /* 0x000fe20000300000 */
.L_x_119:
[----:B------:R-:W-:-:S13]  /*6be0*/  ISETP.NE.AND P0, PT, R24, RZ, PT ;  /* 0x000000ff1800720c */ /* 0x000fda0003f05270 */
[----:B------:R-:W-:Y:S05]  /*6bf0*/  @P0 BRA `(.L_x_120) ;  /* 0x0000000000040947 */ /* 0x000fea0003800000 */
[----:B------:R-:W-:Y:S01]  /*6c00*/  BPT.TRAP 0x1 ;  /* 0x000000040000795c */ /* 0x000fe20000300000 */
.L_x_120:
[----:B------:R0:W-:Y:S01]  /*6c10*/  STL [R1+0x14], R16 ;  /* 0x0000141001007387 */ /* 0x0001e20000100800 */
[----:B------:R-:W-:Y:S01]  /*6c20*/  R2UR UR9, R36 ;  /* 0x00000000240972ca */ /* 0x000fe200000e0000 */
[C---:B------:R-:W-:Y:S01]  /*6c30*/  IMAD R36, R6.reuse, 0x4000, R19 ;  /* 0x0000400006247824 */ /* 0x040fe200078e0213 */
[----:B------:R-:W-:-:S04]  /*6c40*/  R2UR UR13, R6 ;  /* 0x00000000060d72ca */ /* 0x000fc800000e0000 */
[----:B------:R-:W-:Y:S01]  /*6c50*/  R2UR UR16, R36 ;  /* 0x00000000241072ca */ /* 0x000fe200000e0000 */
[----:B0-----:R-:W-:-:S05]  /*6c60*/  VIADD R16, R19, 0x24200 ;  /* 0x0002420013107836 */ /* 0x001fca0000000000 */
[----:B------:R-:W-:Y:S02]  /*6c70*/  R2UR UR7, R16 ;  /* 0x00000000100772ca */ /* 0x000fe400000e0000 */
[----:B------:R0:W5:Y:S01]  /*6c80*/  LDL.LU R16, [R1+0x14] ;  /* 0x0000140001107983 */ /* 0x0001620000300800 */
[----:B------:R-:W-:Y:S01]  /*6c90*/  UIADD3 UR14, UP0, UR36, 0xf0, URZ ;  /* 0x000000f0240e7890 */ /* 0x000fe2000ff1e03f */
[----:B-----5:R-:W-:-:S03]  /*6ca0*/  R2UR UR10, R0 ;  /* 0x00000000000a72ca */ /* 0x020fc600000e0000 */
[----:B------:R-:W-:Y:S01]  /*6cb0*/  UIADD3 UR8, UR16, 0x200, URZ ;  /* 0x0000020010087890 */ /* 0x000fe2000fffe03f */
[----:B------:R-:W-:Y:S01]  /*6cc0*/  R2UR UR11, R3 ;  /* 0x00000000030b72ca */ /* 0x000fe200000e0000 */
[----:B------:R-:W-:Y:S01]  /*6cd0*/  UIADD3.X UR15, URZ, UR37, URZ, UP0, !UPT ;  /* 0x000000253f0f7290 */ /* 0x000fe200087fe43f */
[----:B------:R-:W-:Y:S01]  /*6ce0*/  R2UR UR12, R23 ;  /* 0x00000000170c72ca */ /* 0x000fe200000e0000 */
[----:B------:R-:W-:Y:S01]  /*6cf0*/  UIADD3 UR17, UR16, 0x600, URZ ;  /* 0x0000060010117890 */ /* 0x000fe2000fffe03f */
[----:B------:R-:W-:Y:S01]  /*6d00*/  R2UR UR19, R7 ;  /* 0x00000000071372ca */ /* 0x000fe200000e0000 */
[----:B------:R-:W-:Y:S01]  /*6d10*/  UIADD3 UR18, UR16, 0xa00, URZ ;  /* 0x00000a0010127890 */ /* 0x000fe2000fffe03f */
[----:B------:R-:W-:Y:S01]  /*6d20*/  R2UR UR20, R8 ;  /* 0x00000000081472ca */ /* 0x000fe200000e0000 */
[----:B------:R-:W-:Y:S01]  /*6d30*/  UMOV UR4, 0x0 ;  /* 0x0000000000047882 */ /* 0x000fe20000000000 */
[----:B------:R-:W-:Y:S01]  /*6d40*/  R2UR UR21, R9 ;  /* 0x00000000091572ca */ /* 0x000fe200000e0000 */
[----:B------:R-:W-:Y:S01]  /*6d50*/  UMOV UR5, 0x10000000 ;  /* 0x1000000000057882 */ /* 0x000fe20000000000 */
[----:B------:R-:W-:Y:S01]  /*6d60*/  R2UR UR22, R10 ;  /* 0x000000000a1672ca */ /* 0x000fe200000e0000 */
[----:B------:R-:W-:Y:S01]  /*6d70*/  UIADD3 UR6, UP1, UR36, 0x1f0, URZ ;  /* 0x000001f024067890 */ /* 0x000fe2000ff3e03f */
[----:B------:R-:W-:Y:S01]  /*6d80*/  R2UR UR23, R11 ;  /* 0x000000000b1772ca */ /* 0x000fe200000e0000 */
[----:B------:R-:W-:Y:S01]  /*6d90*/  ULEA UR13, UR13, UR7, 0xd ;  /* 0x000000070d0d7291 */ /* 0x000fe2000f8e683f */
[----:B------:R-:W-:Y:S01]  /*6da0*/  VIADD R4, R4, 0xffffffff ;  /* 0xffffffff04047836 */ /* 0x000fe20000000000 */
[----:B------:R1:W-:Y:S01]  /*6db0*/  UTMALDG.3D [UR8], [UR14], desc[UR4] ;  /* 0x000004080e0075b4 */ /* 0x0003e20008011000 */
[----:B------:R-:W-:Y:S01]  /*6dc0*/  UIADD3.X UR7, URZ, UR37, URZ, UP1, !UPT ;  /* 0x000000253f077290 */ /* 0x000fe20008ffe43f */
[----:B------:R-:W-:-:S02]  /*6dd0*/  VIADD R6, R6, 0x1 ;  /* 0x0000000106067836 */ /* 0x000fc40000000000 */
[----:B------:R-:W-:Y:S01]  /*6de0*/  ISETP.GT.AND P1, PT, R4, 0x1, PT ;  /* 0x000000010400780c */ /* 0x000fe20003f24270 */
[----:B------:R-:W-:Y:S02]  /*6df0*/  VIADD R3, R3, 0x20 ;  /* 0x0000002003037836 */ /* 0x000fe40000000000 */
[----:B------:R-:W-:-:S04]  /*6e00*/  ISETP.NE.AND P0, PT, R6, 0x9, PT ;  /* 0x000000090600780c */ /* 0x000fc80003f05270 */
[----:B------:R-:W-:Y:S02]  /*6e10*/  SEL R36, RZ, 0x1, P0 ;  /* 0x00000001ff247807 */ /* 0x000fe40000000000 */
[----:B------:R-:W-:Y:S02]  /*6e20*/  SEL R6, R6, RZ, P0 ;  /* 0x000000ff06067207 */ /* 0x000fe40000000000 */
[----:B------:R-:W-:Y:S01]  /*6e30*/  LOP3.LUT R5, R5, R36, RZ, 0x3c, !PT ;  /* 0x0000002405057212 */ /* 0x000fe200078e3cff */
[----:B-1----:R-:W-:Y:S01]  /*6e40*/  UMOV UR8, UR17 ;  /* 0x0000001100087c82 */ /* 0x002fe20008000000 */
[----:B------:R-:W-:Y:S01]  /*6e50*/  UMOV UR10, UR19 ;  /* 0x00000013000a7c82 */ /* 0x000fe20008000000 */
[----:B------:R-:W-:Y:S01]  /*6e60*/  UIADD3 UR17, UR16, 0xe00, URZ ;  /* 0x00000e0010117890 */ /* 0x000fe2000fffe03f */
[----:B------:R1:W-:Y:S01]  /*6e70*/  UTMALDG.3D [UR8], [UR14], desc[UR4] ;  /* 0x000004080e0075b4 */ /* 0x0003e20008011000 */
[----:B------:R-:W-:Y:S01]  /*6e80*/  R2UR UR19, R12 ;  /* 0x000000000c1372ca */ /* 0x000fe200000e0000 */
[----:B-1----:R-:W-:Y:S01]  /*6e90*/  UMOV UR8, UR18 ;  /* 0x0000001200087c82 */ /* 0x002fe20008000000 */
[----:B------:R-:W-:Y:S01]  /*6ea0*/  UIADD3 UR18, UR16, 0x1200, URZ ;  /* 0x0000120010127890 */ /* 0x000fe2000fffe03f */
[----:B------:R-:W-:Y:S01]  /*6eb0*/  UMOV UR10, UR20 ;  /* 0x00000014000a7c82 */ /* 0x000fe20008000000 */
[----:B------:R-:W-:Y:S01]  /*6ec0*/  R2UR UR20, R13 ;  /* 0x000000000d1472ca */ /* 0x000fe200000e0000 */
[----:B------:R1:W-:Y:S02]  /*6ed0*/  UTMALDG.3D [UR8], [UR14], desc[UR4] ;  /* 0x000004080e0075b4 */ /* 0x0003e40008011000 */
        /* <DEDUP_REMOVED lines=49> */
[----:B------:R1:W-:Y:S01]  /*71f0*/  UTMALDG.3D [UR8], [UR14], desc[UR4] ;  /* 0x000004080e0075b4 */ /* 0x0003e20008011000 */
[----:B------:R-:W-:Y:S01]  /*7200*/  UIADD3 UR16, UR16, 0x3e00, URZ ;  /* 0x00003e0010107890 */ /* 0x000fe2000fffe03f */
[----:B-1----:R-:W-:Y:S01]  /*7210*/  UMOV UR8, UR17 ;  /* 0x0000001100087c82 */ /* 0x002fe20008000000 */
        /* <DEDUP_REMOVED lines=11> */
[----:B------:R-:W-:Y:S01]  /*72d0*/  UIADD3 UR16, UR13, 0x800, URZ ;  /* 0x000008000d107890 */ /* 0x000fe2000fffe03f */
[----:B------:R1:W-:Y:S01]  /*72e0*/  UTMALDG.3D [UR8], [UR14], desc[UR4] ;  /* 0x000004080e0075b4 */ /* 0x0003e20008011000 */
[----:B------:R-:W-:Y:S01]  /*72f0*/  R2UR UR23, R32 ;  /* 0x00000000201772ca */ /* 0x000fe200000e0000 */
[----:B-1----:R-:W-:Y:S01]  /*7300*/  UMOV UR10, UR19 ;  /* 0x00000013000a7c82 */ /* 0x002fe20008000000 */
[----:B------:R-:W-:Y:S01]  /*7310*/  UMOV UR8, UR13 ;  /* 0x0000000d00087c82 */ /* 0x000fe20008000000 */
[----:B------:R-:W-:Y:S01]  /*7320*/  R2UR UR19, R33 ;  /* 0x00000000211372ca */ /* 0x000fe200000e0000 */
[----:B------:R1:W-:Y:S01]  /*7330*/  UTMALDG.3D [UR8], [UR6], desc[UR4] ;  /* 0x00000408060075b4 */ /* 0x0003e20008011000 */
[----:B------:R-:W-:-:S02]  /*7340*/  UIADD3 UR14, UR13, 0x1400, URZ ;  /* 0x000014000d0e7890 */ /* 0x000fc4000fffe03f */
[----:B------:R-:W-:Y:S01]  /*7350*/  UIADD3 UR15, UR13, 0x1800, URZ ;  /* 0x000018000d0f7890 */ /* 0x000fe2000fffe03f */
[----:B-1----:R-:W-:Y:S01]  /*7360*/  UMOV UR8, UR17 ;  /* 0x0000001100087c82 */ /* 0x002fe20008000000 */
[----:B------:R-:W-:Y:S01]  /*7370*/  UMOV UR10, UR20 ;  /* 0x00000014000a7c82 */ /* 0x000fe20008000000 */
[----:B------:R-:W-:Y:S01]  /*7380*/  UIADD3 UR17, UR13, 0x1000, URZ ;  /* 0x000010000d117890 */ /* 0x000fe2000fffe03f */
[----:B------:R1:W-:Y:S01]  /*7390*/  UTMALDG.3D [UR8], [UR6], desc[UR4] ;  /* 0x00000408060075b4 */ /* 0x0003e20008011000 */
[----:B------:R-:W-:Y:S01]  /*73a0*/  UIADD3 UR13, UR13, 0x1c00, URZ ;  /* 0x00001c000d0d7890 */ /* 0x000fe2000fffe03f */
[----:B-1----:R-:W-:Y:S01]  /*73b0*/  UMOV UR8, UR16 ;  /* 0x0000001000087c82 */ /* 0x002fe20008000000 */
[----:B------:R-:W-:Y:S01]  /*73c0*/  UMOV UR10, UR21 ;  /* 0x00000015000a7c82 */ /* 0x000fe20008000000 */
[----:B------:R-:W-:Y:S01]  /*73d0*/  R2UR UR16, R34 ;  /* 0x00000000221072ca */ /* 0x000fe200000e0000 */
[----:B------:R1:W-:Y:S02]  /*73e0*/  UTMALDG.3D [UR8], [UR6], desc[UR4] ;  /* 0x00000408060075b4 */ /* 0x0003e40008011000 */
[----:B-1----:R-:W-:Y:S01]  /*73f0*/  UMOV UR8, UR18 ;  /* 0x0000001200087c82 */ /* 0x002fe20008000000 */
[----:B------:R-:W-:Y:S01]  /*7400*/  R2UR UR18, R35 ;  /* 0x00000000231272ca */ /* 0x000fe200000e0000 */
[----:B------:R-:W-:-:S02]  /*7410*/  UMOV UR10, UR22 ;  /* 0x00000016000a7c82 */ /* 0x000fc40008000000 */
[----:B------:R1:W-:Y:S02]  /*7420*/  UTMALDG.3D [UR8], [UR6], desc[UR4] ;  /* 0x00000408060075b4 */ /* 0x0003e40008011000 */
[----:B-1----:R-:W-:Y:S01]  /*7430*/  UMOV UR8, UR17 ;  /* 0x0000001100087c82 */ /* 0x002fe20008000000 */
[----:B------:R-:W-:Y:S02]  /*7440*/  UMOV UR10, UR23 ;  /* 0x00000017000a7c82 */ /* 0x000fe40008000000 */
[----:B------:R1:W-:Y:S02]  /*7450*/  UTMALDG.3D [UR8], [UR6], desc[UR4] ;  /* 0x00000408060075b4 */ /* 0x0003e40008011000 */
[----:B-1----:R-:W-:Y:S01]  /*7460*/  UMOV UR8, UR14 ;  /* 0x0000000e00087c82 */ /* 0x002fe20008000000 */
[----:B------:R-:W-:Y:S02]  /*7470*/  UMOV UR10, UR19 ;  /* 0x00000013000a7c82 */ /* 0x000fe40008000000 */
[----:B------:R1:W-:Y:S02]  /*7480*/  UTMALDG.3D [UR8], [UR6], desc[UR4] ;  /* 0x00000408060075b4 */ /* 0x0003e40008011000 */
[----:B-1----:R-:W-:Y:S01]  /*7490*/  UMOV UR8, UR15 ;  /* 0x0000000f00087c82 */ /* 0x002fe20008000000 */
[----:B------:R-:W-:-:S02]  /*74a0*/  UMOV UR10, UR16 ;  /* 0x00000010000a7c82 */ /* 0x000fc40008000000 */
[----:B------:R1:W-:Y:S02]  /*74b0*/  UTMALDG.3D [UR8], [UR6], desc[UR4] ;  /* 0x00000408060075b4 */ /* 0x0003e40008011000 */
[----:B-1----:R-:W-:Y:S01]  /*74c0*/  UMOV UR8, UR13 ;  /* 0x0000000d00087c82 */ /* 0x002fe20008000000 */
[----:B------:R-:W-:Y:S02]  /*74d0*/  UMOV UR10, UR18 ;  /* 0x00000012000a7c82 */ /* 0x000fe40008000000 */
[----:B------:R0:W-:Y:S02]  /*74e0*/  UTMALDG.3D [UR8], [UR6], desc[UR4] ;  /* 0x00000408060075b4 */ /* 0x0001e40008011000 */
[----:B0-----:R-:W-:Y:S05]  /*74f0*/  @P1 BRA `(.L_x_121) ;  /* 0xfffffff400801947 */ /* 0x001fea000383ffff */
.L_x_115:
[----:B------:R-:W-:Y:S05]  /*7500*/  BSYNC B6 ;  /* 0x0000000000067941 */ /* 0x000fea0003800000 */
.L_x_114:
[----:B------:R-:W3:Y:S01]  /*7510*/  LDL.LU R32, [R1+0xc] ;  /* 0x00000c0001207983 */ /* 0x000ee20000300800 */
[----:B------:R-:W-:Y:S01]  /*7520*/  IADD3 R18, P2, R18, UR38, RZ ;  /* 0x0000002612127c10 */ /* 0x000fe2000ff5e0ff */
[----:B------:R-:W-:Y:S02]  /*7530*/  ULDC.64 UR4, c[0x0][0x650] ;  /* 0x0001940000047ab9 */ /* 0x000fe40000000a00 */
[----:B------:R-:W4:Y:S04]  /*7540*/  LDL.LU R33, [R1+0x8] ;  /* 0x0000080001217983 */ /* 0x000f280000300800 */
[----:B------:R-:W4:Y:S04]  /*7550*/  LDL R34, [R1+0x4] ;  /* 0x0000040001227983 */ /* 0x000f280000100800 */
[----:B------:R-:W5:Y:S01]  /*7560*/  LDL.LU R35, [R1] ;  /* 0x0000000001237983 */ /* 0x000f620000300800 */
[----:B------:R-:W-:Y:S01]  /*7570*/  IADD3.X R17, R17, UR43, RZ, P2, !PT ;  /* 0x0000002b11117c10 */ /* 0x000fe200097fe4ff */
[----:B------:R-:W-:Y:S01]  /*7580*/  BSSY B0, `(.L_x_122) ;  /* 0x0000071000007945 */ /* 0x000fe20003800000 */
[----:B------:R-:W-:-:S02]  /*7590*/  IMAD.MOV.U32 R26, RZ, RZ, -0x1 ;  /* 0xffffffffff1a7424 */ /* 0x000fc400078e00ff */
[----:B------:R-:W-:Y:S02]  /*75a0*/  IMAD.MOV.U32 R25, RZ, RZ, -0x1 ;  /* 0xffffffffff197424 */ /* 0x000fe400078e00ff */
[----:B------:R-:W-:Y:S01]  /*75b0*/  IMAD.MOV.U32 R23, RZ, RZ, -0x1 ;  /* 0xffffffffff177424 */ /* 0x000fe200078e00ff */
[----:B---3--:R-:W-:Y:S01]  /*75c0*/  LOP3.LUT P1, RZ, R32, 0xff, RZ, 0xc0, !PT ;  /* 0x000000ff20ff7812 */ /* 0x008fe2000782c0ff */
[----:B----4-:R-:W-:-:S12]  /*75d0*/  IMAD.IADD R5, R34, 0x1, R33 ;  /* 0x0000000122057824 */ /* 0x010fd800078e0221 */
[----:B--2---:R-:W0:Y:S01]  /*75e0*/  @P1 S2R R3, SR_CgaCtaId ;  /* 0x0000000000031919 */ /* 0x004e220000008800 */
[----:B------:R-:W-:Y:S02]  /*75f0*/  @P1 MOV R0, 0x400 ;  /* 0x0000040000001802 */ /* 0x000fe40000000f00 */
[----:B------:R-:W-:-:S04]  /*7600*/  ISETP.GT.U32.AND P0, PT, R5, 0x8, PT ;  /* 0x000000080500780c */ /* 0x000fc80003f04070 */
[----:B------:R-:W-:Y:S02]  /*7610*/  ISETP.LT.U32.AND P0, PT, R34, 0x9, P0 ;  /* 0x000000092200780c */ /* 0x000fe40000701070 */
[----:B0-----:R-:W-:Y:S01]  /*7620*/  @P1 LEA R0, R3, R0, 0x18 ;  /* 0x0000000003001211 */ /* 0x001fe200078ec0ff */
[----:B------:R-:W-:-:S03]  /*7630*/  IMAD.WIDE.U32 R2, R5, 0x38e38e39, RZ ;  /* 0x38e38e3905027825 */ /* 0x000fc600078e00ff */
[----:B------:R0:W-:Y:S01]  /*7640*/  @P1 SYNCS.ARRIVE.TRANS64.A1T0 RZ, [R0+URZ+0xa8], RZ ;  /* 0x0000a8ff00ff19a7 */ /* 0x0001e2000810003f */
[----:B------:R-:W-:Y:S02]  /*7650*/  ISETP.GE.U32.AND P1, PT, R34, 0x9, PT ;  /* 0x000000092200780c */ /* 0x000fe40003f26070 */
[----:B------:R-:W-:Y:S02]  /*7660*/  SHF.R.U32.HI R2, RZ, 0x1, R3 ;  /* 0x00000001ff027819 */ /* 0x000fe40000011603 */
[----:B0-----:R-:W-:-:S03]  /*7670*/  SEL R0, RZ, 0x1, !P0 ;  /* 0x00000001ff007807 */ /* 0x001fc60004000000 */
[----:B------:R-:W-:Y:S01]  /*7680*/  IMAD R3, R2, -0x9, R5 ;  /* 0xfffffff702037824 */ /* 0x000fe200078e0205 */
[----:B------:R-:W-:Y:S02]  /*7690*/  ISETP.GE.U32.AND P0, PT, R18, UR4, PT ;  /* 0x0000000412007c0c */ /* 0x000fe4000bf06070 */
[----:B-----5:R-:W-:Y:S02]  /*76a0*/  LOP3.LUT R35, R35, R0, RZ, 0x3c, !PT ;  /* 0x0000000023237212 */ /* 0x020fe400078e3cff */
[----:B------:R0:W-:Y:S01]  /*76b0*/  STL [R1+0x8], R3 ;  /* 0x0000080301007387 */ /* 0x0001e20000100800 */
[----:B------:R-:W-:Y:S02]  /*76c0*/  ISETP.GE.U32.AND.EX P0, PT, R17, UR5, PT, P0 ;  /* 0x0000000511007c0c */ /* 0x000fe4000bf06100 */
[--C-:B------:R-:W-:Y:S02]  /*76d0*/  @P1 LOP3.LUT R35, R35, 0x1, R2.reuse, 0x78, !PT ;  /* 0x0000000123231812 */ /* 0x100fe400078e7802 */
[----:B------:R-:W-:-:S02]  /*76e0*/  PRMT R2, RZ, 0x7610, R2 ;  /* 0x00007610ff027816 */ /* 0x000fc40000000002 */
[----:B------:R-:W-:Y:S01]  /*76f0*/  PRMT R0, RZ, 0x7610, R0 ;  /* 0x00007610ff007816 */ /* 0x000fe20000000000 */
[----:B------:R0:W-:Y:S04]  /*7700*/  STL [R1], R35 ;  /* 0x0000002301007387 */ /* 0x0001e80000100800 */
[----:B------:R0:W-:Y:S02]  /*7710*/  STL.S16 [R1+0xc], R2 ;  /* 0x00000c0201007387 */ /* 0x0001e40000100600 */
[----:B------:R-:W-:Y:S05]  /*7720*/  @P0 BRA `(.L_x_123) ;  /* 0x0000000400580947 */ /* 0x000fea0003800000 */
[----:B------:R-:W-:Y:S01]  /*7730*/  ULDC.64 UR4, c[0x0][0x628] ;  /* 0x00018a0000047ab9 */ /* 0x000fe20000000a00 */
[----:B------:R-:W1:Y:S01]  /*7740*/  S2R R8, SR_CTAID.X ;  /* 0x0000000000087919 */ /* 0x000e620000002500 */
[----:B------:R-:W-:Y:S01]  /*7750*/  ISETP.NE.U32.AND P0, PT, RZ, UR4, PT ;  /* 0x00000004ff007c0c */ /* 0x000fe2000bf05070 */
[----:B------:R-:W-:Y:S01]  /*7760*/  ULDC UR7, c[0x0][0x630] ;  /* 0x00018c0000077ab9 */ /* 0x000fe20000000800 */
[----:B0-----:R-:W-:Y:S01]  /*7770*/  IMAD.MOV.U32 R2, RZ, RZ, R18 ;  /* 0x000000ffff027224 */ /* 0x001fe200078e0012 */
[----:B------:R-:W0:Y:S01]  /*7780*/  S2R R0, SR_CTAID.Y ;  /* 0x0000000000007919 */ /* 0x000e220000002600 */
[----:B------:R-:W-:Y:S01]  /*7790*/  ISETP.NE.AND.EX P0, PT, RZ, UR5, PT, P0 ;  /* 0x00000005ff007c0c */ /* 0x000fe2000bf05300 */
[----:B------:R-:W-:-:S12]  /*77a0*/  IMAD.MOV.U32 R3, RZ, RZ, R17 ;  /* 0x000000ffff037224 */ /* 0x000fd800078e0011 */
[----:B------:R-:W-:Y:S05]  /*77b0*/  @!P0 BRA `(.L_x_124) ;  /* 0x0000000000288947 */ /* 0x000fea0003800000 */
[----:B------:R-:W-:Y:S02]  /*77c0*/  ULDC UR6, c[0x0][0x634] ;  /* 0x00018d0000067ab9 */ /* 0x000fe40000000800 */
[----:B------:R-:W-:-:S05]  /*77d0*/  IADD3 R7, P0, R18, UR6, RZ ;  /* 0x0000000612077c10 */ /* 0x000fca000ff1e0ff */
[----:B------:R-:W-:-:S04]  /*77e0*/  IMAD.X R9, RZ, RZ, R17, P0 ;  /* 0x000000ffff097224 */ /* 0x000fc800000e0611 */
[----:B------:R-:W-:-:S04]  /*77f0*/  IMAD.WIDE.U32 R4, R9, UR4, RZ ;  /* 0x0000000409047c25 */ /* 0x000fc8000f8e00ff */
[----:B------:R-:W-:-:S04]  /*7800*/  IMAD.WIDE.U32 R4, P0, R7, UR5, R4 ;  /* 0x0000000507047c25 */ /* 0x000fc8000f800004 */
[----:B------:R-:W-:-:S04]  /*7810*/  IMAD.WIDE.U32 R6, R7, UR4, RZ ;  /* 0x0000000407067c25 */ /* 0x000fc8000f8e00ff */
[----:B------:R-:W-:Y:S01]  /*7820*/  IMAD.X R3, RZ, RZ, RZ, P0 ;  /* 0x000000ffff037224 */ /* 0x000fe200000e06ff */
[----:B------:R-:W-:Y:S01]  /*7830*/  IADD3 RZ, P0, R7, R4, RZ ;  /* 0x0000000407ff7210 */ /* 0x000fe20007f1e0ff */
[----:B------:R-:W-:-:S04]  /*7840*/  IMAD.MOV.U32 R2, RZ, RZ, R5 ;  /* 0x000000ffff027224 */ /* 0x000fc800078e0005 */
[----:B------:R-:W-:-:S08]  /*7850*/  IMAD.WIDE.U32.X R2, R9, UR5, R2, P0 ;  /* 0x0000000509027c25 */ /* 0x000fd000080e0402 */
.L_x_124:
[--C-:B------:R-:W-:Y:S01]  /*7860*/  SHF.R.U64 R23, R2, UR7, R3.reuse ;  /* 0x0000000702177c19 */ /* 0x100fe20008001203 */
[----:B------:R-:W-:Y:S01]  /*7870*/  ULDC.64 UR4, c[0x0][0x620] ;  /* 0x0001880000047ab9 */ /* 0x000fe20000000a00 */
[----:B------:R-:W-:Y:S01]  /*7880*/  SHF.R.U32.HI R2, RZ, UR7, R3 ;  /* 0x00000007ff027c19 */ /* 0x000fe20008011603 */
[----:B------:R-:W-:Y:S01]  /*7890*/  IMAD.MOV.U32 R3, RZ, RZ, R17 ;  /* 0x000000ffff037224 */ /* 0x000fe200078e0011 */
[----:B------:R-:W-:Y:S01]  /*78a0*/  IADD3 R5, P0, RZ, -R23, RZ ;  /* 0x80000017ff057210 */ /* 0x000fe20007f1e0ff */
[----:B------:R-:W2:Y:S01]  /*78b0*/  LDC R15, c[0x0][0x144] ;  /* 0x00005100ff0f7b82 */ /* 0x000ea20000000800 */
[----:B-1----:R-:W-:Y:S01]  /*78c0*/  I2FP.F32.U32 R6, R8 ;  /* 0x0000000800067245 */ /* 0x002fe20000201000 */
[----:B------:R-:W-:Y:S01]  /*78d0*/  ULDC.64 UR8, c[0x0][0x640] ;  /* 0x0001900000087ab9 */ /* 0x000fe20000000a00 */
[----:B------:R-:W-:Y:S01]  /*78e0*/  ULDC UR6, c[0x0][0x608] ;  /* 0x0001820000067ab9 */ /* 0x000fe20000000800 */
[----:B------:R-:W-:Y:S01]  /*78f0*/  IMAD.X R2, RZ, RZ, ~R2, P0 ;  /* 0x000000ffff027224 */ /* 0x000fe200000e0e02 */
[----:B------:R-:W-:-:S03]  /*7900*/  ISETP.NE.U32.AND P0, PT, RZ, UR8, PT ;  /* 0x00000008ff007c0c */ /* 0x000fc6000bf05070 */
[----:B------:R-:W-:Y:S01]  /*7910*/  IMAD R4, R2, UR4, RZ ;  /* 0x0000000402047c24 */ /* 0x000fe2000f8e02ff */
[----:B------:R-:W1:Y:S01]  /*7920*/  LDC R7, c[0x0][0x148] ;  /* 0x00005200ff077b82 */ /* 0x000e620000000800 */
[----:B------:R-:W-:Y:S01]  /*7930*/  IMAD.MOV.U32 R2, RZ, RZ, R18 ;  /* 0x000000ffff027224 */ /* 0x000fe200078e0012 */
[----:B------:R-:W-:-:S03]  /*7940*/  ISETP.NE.AND.EX P0, PT, RZ, UR9, PT, P0 ;  /* 0x00000009ff007c0c */ /* 0x000fc6000bf05300 */
[----:B------:R-:W-:Y:S01]  /*7950*/  IMAD.WIDE.U32 R2, R5, UR4, R2 ;  /* 0x0000000405027c25 */ /* 0x000fe2000f8e0002 */
[----:B------:R-:W-:-:S03]  /*7960*/  ULDC UR4, c[0x0][0x150] ;  /* 0x0000540000047ab9 */ /* 0x000fc60000000800 */
[----:B------:R-:W-:Y:S02]  /*7970*/  IMAD R5, R5, UR5, R4 ;  /* 0x0000000505057c24 */ /* 0x000fe4000f8e0204 */
[----:B------:R-:W-:Y:S01]  /*7980*/  FMUL R4, R6, UR4 ;  /* 0x0000000406047c20 */ /* 0x000fe20008400000 */
[----:B------:R-:W-:Y:S01]  /*7990*/  ULDC UR4, c[0x0][0x618] ;  /* 0x0001860000047ab9 */ /* 0x000fe20000000800 */
[----:B------:R-:W-:Y:S01]  /*79a0*/  ULDC UR5, c[0x0][0x154] ;  /* 0x0000550000057ab9 */ /* 0x000fe20000000800 */
[----:B------:R-:W-:-:S03]  /*79b0*/  IMAD.IADD R3, R3, 0x1, R5 ;  /* 0x0000000103037824 */ /* 0x000fc600078e0205 */
[----:B------:R-:W3:Y:S02]  /*79c0*/  F2I.U32.TRUNC.NTZ R4, R4 ;  /* 0x0000000400047305 */ /* 0x000ee4000020f000 */
[--C-:B------:R-:W-:Y:S02]  /*79d0*/  SHF.R.U64 R6, R2, UR4, R3.reuse ;  /* 0x0000000402067c19 */ /* 0x100fe40008001203 */
[----:B0-----:R-:W-:Y:S02]  /*79e0*/  I2FP.F32.U32 R2, R0 ;  /* 0x0000000000027245 */ /* 0x001fe40000201000 */
[----:B------:R-:W-:Y:S01]  /*79f0*/  SHF.R.U32.HI R3, RZ, UR4, R3 ;  /* 0x00000004ff037c19 */ /* 0x000fe20008011603 */
[----:B------:R-:W-:Y:S02]  /*7a00*/  ULDC UR4, c[0x0][0x658] ;  /* 0x0001960000047ab9 */ /* 0x000fe40000000800 */
[----:B------:R-:W-:Y:S01]  /*7a10*/  FMUL R11, R2, UR5 ;  /* 0x00000005020b7c20 */ /* 0x000fe20008400000 */
[----:B------:R-:W-:-:S02]  /*7a20*/  SHF.R.U64 R10, R6, UR6, R3 ;  /* 0x00000006060a7c19 */ /* 0x000fc40008001203 */
[----:B------:R-:W-:-:S03]  /*7a30*/  SHF.R.U32.HI R3, RZ, UR6, R3 ;  /* 0x00000006ff037c19 */ /* 0x000fc60008011603 */
[----:B------:R-:W0:Y:S01]  /*7a40*/  F2I.U32.TRUNC.NTZ R11, R11 ;  /* 0x0000000b000b7305 */ /* 0x000e22000020f000 */
[--C-:B------:R-:W-:Y:S01]  /*7a50*/  SHF.R.U64 R9, R10, UR4, R3.reuse ;  /* 0x000000040a097c19 */ /* 0x100fe20008001203 */
[----:B---3--:R-:W-:Y:S01]  /*7a60*/  IMAD.MOV R4, RZ, RZ, -R4 ;  /* 0x000000ffff047224 */ /* 0x008fe200078e0a04 */
[----:B------:R-:W-:-:S03]  /*7a70*/  SHF.R.U32.HI R13, RZ, UR4, R3 ;  /* 0x00000004ff0d7c19 */ /* 0x000fc60008011603 */
[----:B--2---:R-:W-:Y:S02]  /*7a80*/  IMAD R8, R15, R4, R8 ;  /* 0x000000040f087224 */ /* 0x004fe400078e0208 */
[----:B------:R-:W-:Y:S02]  /*7a90*/  IMAD.MOV.U32 R2, RZ, RZ, R9 ;  /* 0x000000ffff027224 */ /* 0x000fe400078e0009 */
[----:B------:R-:W-:Y:S01]  /*7aa0*/  IMAD.MOV.U32 R3, RZ, RZ, R13 ;  /* 0x000000ffff037224 */ /* 0x000fe200078e000d */
[----:B------:R-:W-:Y:S06]  /*7ab0*/  @!P0 BRA `(.L_x_125) ;  /* 0x0000000000288947 */ /* 0x000fec0003800000 */
[----:B------:R-:W-:Y:S02]  /*7ac0*/  ULDC UR4, c[0x0][0x64c] ;  /* 0x0001930000047ab9 */ /* 0x000fe40000000800 */
[----:B------:R-:W-:-:S05]  /*7ad0*/  IADD3 R3, P0, R9, UR4, RZ ;  /* 0x0000000409037c10 */ /* 0x000fca000ff1e0ff */
[----:B------:R-:W-:-:S04]  /*7ae0*/  IMAD.X R13, RZ, RZ, R13, P0 ;  /* 0x000000ffff0d7224 */ /* 0x000fc800000e060d */
[----:B------:R-:W-:-:S04]  /*7af0*/  IMAD.WIDE.U32 R4, R13, UR8, RZ ;  /* 0x000000080d047c25 */ /* 0x000fc8000f8e00ff */
[----:B------:R-:W-:-:S04]  /*7b00*/  IMAD.WIDE.U32 R4, P0, R3, UR9, R4 ;  /* 0x0000000903047c25 */ /* 0x000fc8000f800004 */
[----:B------:R-:W-:-:S04]  /*7b10*/  IMAD.WIDE.U32 R2, R3, UR8, RZ ;  /* 0x0000000803027c25 */ /* 0x000fc8000f8e00ff */
[----:B------:R-:W-:Y:S01]  /*7b20*/  IMAD.MOV.U32 R2, RZ, RZ, R5 ;  /* 0x000000ffff027224 */ /* 0x000fe200078e0005 */
[----:B------:R-:W-:Y:S01]  /*7b30*/  IADD3 RZ, P1, R3, R4, RZ ;  /* 0x0000000403ff7210 */ /* 0x000fe20007f3e0ff */
[----:B------:R-:W-:-:S04]  /*7b40*/  IMAD.X R3, RZ, RZ, RZ, P0 ;  /* 0x000000ffff037224 */ /* 0x000fc800000e06ff */
[----:B------:R-:W-:-:S08]  /*7b50*/  IMAD.WIDE.U32.X R2, R13, UR9, R2, P1 ;  /* 0x000000090d027c25 */ /* 0x000fd000088e0402 */
.L_x_125:
[----:B------:R-:W2:Y:S01]  /*7b60*/  LDC R4, c[0x0][0x65c] ;  /* 0x00019700ff047b82 */ /* 0x000ea20000000800 */
[----:B------:R-:W-:Y:S01]  /*7b70*/  ULDC UR4, c[0x0][0x648] ;  /* 0x0001920000047ab9 */ /* 0x000fe20000000800 */
[----:B0-----:R-:W-:Y:S01]  /*7b80*/  IMAD.MOV R11, RZ, RZ, -R11 ;  /* 0x000000ffff0b7224 */ /* 0x001fe200078e0a0b */
[----:B------:R-:W-:Y:S01]  /*7b90*/  SHF.R.U64 R3, R2, UR4, R3 ;  /* 0x0000000402037c19 */ /* 0x000fe20008001203 */
[----:B------:R-:W-:Y:S01]  /*7ba0*/  ULDC UR4, c[0x0][0x638] ;  /* 0x00018e0000047ab9 */ /* 0x000fe20000000800 */
[----:B------:R-:W-:Y:S01]  /*7bb0*/  LOP3.LUT R10, R10, UR42, RZ, 0xc0, !PT ;  /* 0x0000002a0a0a7c12 */ /* 0x000fe2000f8ec0ff */
[----:B------:R-:W-:Y:S01]  /*7bc0*/  ULDC UR5, c[0x0][0x610] ;  /* 0x0001840000057ab9 */ /* 0x000fe20000000800 */
[----:B------:R-:W-:Y:S02]  /*7bd0*/  LOP3.LUT R6, R6, UR40, RZ, 0xc0, !PT ;  /* 0x0000002806067c12 */ /* 0x000fe4000f8ec0ff */
[----:B--2---:R-:W-:-:S13]  /*7be0*/  ISETP.NE.AND P0, PT, R4, 0x1, PT ;  /* 0x000000010400780c */ /* 0x004fda0003f05270 */
[----:B-1----:R-:W-:Y:S02]  /*7bf0*/  @P0 IMAD R8, R7, R11, R0 ;  /* 0x0000000b07080224 */ /* 0x002fe400078e0200 */
[----:B------:R-:W-:Y:S02]  /*7c00*/  IMAD.MOV R0, RZ, RZ, -R3 ;  /* 0x000000ffff007224 */ /* 0x000fe400078e0a03 */
[----:B------:R-:W-:Y:S02]  /*7c10*/  IMAD R3, R3, UR41, R10 ;  /* 0x0000002903037c24 */ /* 0x000fe4000f8e020a */
[----:B------:R-:W-:Y:S01]  /*7c20*/  IMAD R9, R0, UR4, R9 ;  /* 0x0000000400097c24 */ /* 0x000fe2000f8e0209 */
[----:B------:R-:W-:Y:S01]  /*7c30*/  ULDC UR4, c[0x0][0x600] ;  /* 0x0001800000047ab9 */ /* 0x000fe20000000800 */
[----:B------:R-:W-:Y:S02]  /*7c40*/  IMAD R8, R3, UR5, R8 ;  /* 0x0000000503087c24 */ /* 0x000fe4000f8e0208 */
[----:B------:R-:W-:-:S02]  /*7c50*/  IMAD R9, R9, UR4, R6 ;  /* 0x0000000409097c24 */ /* 0x000fc4000f8e0206 */
[----:B------:R-:W-:-:S03]  /*7c60*/  IMAD.MOV.U32 R0, RZ, RZ, 0x1 ;  /* 0x00000001ff007424 */ /* 0x000fc600078e00ff */
[----:B------:R-:W-:Y:S02]  /*7c70*/  SEL R25, R9, R8, !P0 ;  /* 0x0000000809197207 */ /* 0x000fe40004000000 */
[----:B------:R-:W-:-:S07]  /*7c80*/  SEL R26, R8, R9, !P0 ;  /* 0x00000009081a7207 */ /* 0x000fce0004000000 */
.L_x_123:
[----:B------:R-:W-:Y:S05]  /*7c90*/  BSYNC B0 ;  /* 0x0000000000007941 */ /* 0x000fea0003800000 */
.L_x_122:
[----:B------:R-:W-:-:S13]  /*7ca0*/  LOP3.LUT P0, RZ, R0, 0xff, RZ, 0xc0, !PT ;  /* 0x000000ff00ff7812 */ /* 0x000fda000780c0ff */
[----:B------:R-:W-:Y:S05]  /*7cb0*/  @P0 BRA `(.L_x_126) ;  /* 0xffffffe8005c0947 */ /* 0x000fea000383ffff */
[----:B------:R-:W-:Y:S05]  /*7cc0*/  BSYNC B7 ;  /* 0x0000000000077941 */ /* 0x000fea0003800000 */
.L_x_112:
[----:B------:R-:W-:-:S03]  /*7cd0*/  UMOV UR4, 0xffffffff ;  /* 0xffffffff00047882 */ /* 0x000fc60000000000 */
[----:B------:R-:W-:Y:S05]  /*7ce0*/  BRA.DIV UR4, `(.L_x_127) ;  /* 0x0000000a04d87947 */ /* 0x000fea000b800000 */
[----:B------:R-:W-:-:S13]  /*7cf0*/  ELECT P6, URZ, PT ;  /* 0x00000000003f782f */ /* 0x000fda00038c0000 */
.L_x_156:
[----:B------:R-:W-:Y:S04]  /*7d00*/  BSSY B0, `(.L_x_128) ;  /* 0x000005a000007945 */ /* 0x000fe80003800000 */
[----:B------:R-:W-:Y:S05]  /*7d10*/  @!P6 BRA `(.L_x_129) ;  /* 0x000000040060e947 */ /* 0x000fea0003800000 */
[----:B------:R-:W-:-:S04]  /*7d20*/  LOP3.LUT R16, R16, 0x2, RZ, 0xfc, !PT ;  /* 0x0000000210107812 */ /* 0x000fc800078efcff */
[----:B------:R-:W-:-:S13]  /*7d30*/  ISETP.NE.AND P0, PT, R16, 0x3, PT ;  /* 0x000000031000780c */ /* 0x000fda0003f05270 */
[----:B------:R-:W-:Y:S05]  /*7d40*/  @!P0 BRA `(.L_x_130) ;  /* 0x0000000000048947 */ /* 0x000fea0003800000 */
[----:B------:R-:W-:Y:S01]  /*7d50*/  BPT.TRAP 0x1 ;  /* 0x000000040000795c */ /* 0x000fe20000300000 */
.L_x_130:
[----:B0-----:R-:W2:Y:S04]  /*7d60*/  LDL.LU R2, [R1+0x8] ;  /* 0x0000080001027983 */ /* 0x001ea80000300800 */
[----:B------:R-:W3:Y:S01]  /*7d70*/  LDL.LU R5, [R1] ;  /* 0x0000000001057983 */ /* 0x000ee20000300800 */
[----:B------:R-:W-:Y:S01]  /*7d80*/  MOV R0, 0x400 ;  /* 0x0000040000007802 */ /* 0x000fe20000000f00 */
[----:B------:R-:W0:Y:S03]  /*7d90*/  S2R R3, SR_CgaCtaId ;  /* 0x0000000000037919 */ /* 0x000e260000008800 */
[----:B0-----:R-:W-:-:S05]  /*7da0*/  LEA R0, R3, R0, 0x18 ;  /* 0x0000000003007211 */ /* 0x001fca00078ec0ff */
[----:B------:R-:W-:-:S04]  /*7db0*/  VIADD R0, R0, 0x48 ;  /* 0x0000004800007836 */ /* 0x000fc80000000000 */
[C---:B--2---:R-:W-:Y:S02]  /*7dc0*/  IMAD R7, R2.reuse, 0x8, R0 ;  /* 0x0000000802077824 */ /* 0x044fe400078e0200 */
[----:B------:R-:W-:Y:S01]  /*7dd0*/  VIADD R2, R2, 0x1 ;  /* 0x0000000102027836 */ /* 0x000fe20000000000 */
[----:B---3--:R-:W-:-:S04]  /*7de0*/  SHF.L.U32 R4, R5, 0x1f, RZ ;  /* 0x0000001f05047819 */ /* 0x008fc800000006ff */
[C---:B------:R-:W-:Y:S01]  /*7df0*/  ISETP.NE.AND P1, PT, R2.reuse, 0x9, PT ;  /* 0x000000090200780c */ /* 0x040fe20003f25270 */
[----:B------:R-:W0:Y:S03]  /*7e00*/  SYNCS.PHASECHK.TRANS64.TRYWAIT P0, [R7+URZ], R4 ;  /* 0x00000004070075a7 */ /* 0x000e26000800017f */
[----:B------:R-:W-:Y:S02]  /*7e10*/  SEL R3, RZ, 0x1, P1 ;  /* 0x00000001ff037807 */ /* 0x000fe40000800000 */
[----:B------:R-:W-:Y:S02]  /*7e20*/  SEL R9, R2, RZ, P1 ;  /* 0x000000ff02097207 */ /* 0x000fe40000800000 */
[----:B------:R-:W-:-:S03]  /*7e30*/  LOP3.LUT R6, R5, R3, RZ, 0x3c, !PT ;  /* 0x0000000305067212 */ /* 0x000fc600078e3cff */
[----:B------:R-:W-:Y:S01]  /*7e40*/  IMAD R8, R9, 0x8, R0 ;  /* 0x0000000809087824 */ /* 0x000fe200078e0200 */
[----:B------:R-:W-:Y:S01]  /*7e50*/  SHF.L.U32 R5, R6, 0x1f, RZ ;  /* 0x0000001f06057819 */ /* 0x000fe200000006ff */
[----:B0-----:R-:W-:Y:S06]  /*7e60*/  @!P0 BRA `(.L_x_131) ;  /* 0x0000000800988947 */ /* 0x001fec0003800000 */
.L_x_157:
[----:B------:R-:W1:Y:S01]  /*7e70*/  SYNCS.PHASECHK.TRANS64.TRYWAIT P0, [R8+URZ], R5 ;  /* 0x00000005080075a7 */ /* 0x000e62000800017f */
[----:B------:R-:W-:-:S05]  /*7e80*/  VIADD R2, R9, 0x1 ;  /* 0x0000000109027836 */ /* 0x000fca0000000000 */
[----:B------:R-:W-:-:S04]  /*7e90*/  ISETP.NE.AND P1, PT, R2, 0x9, PT ;  /* 0x000000090200780c */ /* 0x000fc80003f25270 */
[----:B------:R-:W-:Y:S02]  /*7ea0*/  SEL R3, RZ, 0x1, P1 ;  /* 0x00000001ff037807 */ /* 0x000fe40000800000 */
[----:B0-----:R-:W-:Y:S02]  /*7eb0*/  SEL R7, R2, RZ, P1 ;  /* 0x000000ff02077207 */ /* 0x001fe40000800000 */
[----:B------:R-:W-:-:S03]  /*7ec0*/  LOP3.LUT R6, R6, R3, RZ, 0x3c, !PT ;  /* 0x0000000306067212 */ /* 0x000fc600078e3cff */
[----:B------:R-:W-:Y:S01]  /*7ed0*/  IMAD R9, R7, 0x8, R0 ;  /* 0x0000000807097824 */ /* 0x000fe200078e0200 */
[----:B------:R-:W-:Y:S01]  /*7ee0*/  SHF.L.U32 R4, R6, 0x1f, RZ ;  /* 0x0000001f06047819 */ /* 0x000fe200000006ff */
[----:B-1----:R-:W-:Y:S06]  /*7ef0*/  @!P0 BRA `(.L_x_132) ;  /* 0x0000000800888947 */ /* 0x002fec0003800000 */
.L_x_158:
[----:B------:R-:W1:Y:S01]  /*7f00*/  SYNCS.PHASECHK.TRANS64.TRYWAIT P0, [R9+URZ], R4 ;  /* 0x00000004090075a7 */ /* 0x000e62000800017f */
[----:B------:R-:W-:-:S05]  /*7f10*/  VIADD R2, R7, 0x1 ;  /* 0x0000000107027836 */ /* 0x000fca0000000000 */
[----:B------:R-:W-:-:S04]  /*7f20*/  ISETP.NE.AND P1, PT, R2, 0x9, PT ;  /* 0x000000090200780c */ /* 0x000fc80003f25270 */
[----:B------:R-:W-:Y:S02]  /*7f30*/  SEL R3, RZ, 0x1, P1 ;  /* 0x00000001ff037807 */ /* 0x000fe40000800000 */
[----:B------:R-:W-:Y:S02]  /*7f40*/  SEL R7, R2, RZ, P1 ;  /* 0x000000ff02077207 */ /* 0x000fe40000800000 */
[----:B------:R-:W-:-:S03]  /*7f50*/  LOP3.LUT R6, R6, R3, RZ, 0x3c, !PT ;  /* 0x0000000306067212 */ /* 0x000fc600078e3cff */
[----:B0-----:R-:W-:Y:S01]  /*7f60*/  IMAD R8, R7, 0x8, R0 ;  /* 0x0000000807087824 */ /* 0x001fe200078e0200 */
[----:B------:R-:W-:Y:S01]  /*7f70*/  SHF.L.U32 R5, R6, 0x1f, RZ ;  /* 0x0000001f06057819 */ /* 0x000fe200000006ff */
[----:B-1----:R-:W-:Y:S06]  /*7f80*/  @!P0 BRA `(.L_x_133) ;  /* 0x0000000800788947 */ /* 0x002fec0003800000 */
.L_x_159:
        /* <DEDUP_REMOVED lines=9> */
.L_x_160:
        /* <DEDUP_REMOVED lines=9> */
.L_x_161:
        /* <DEDUP_REMOVED lines=9> */
.L_x_162:
[----:B------:R-:W1:Y:S01]  /*8140*/  SYNCS.PHASECHK.TRANS64.TRYWAIT P0, [R9+URZ], R4 ;  /* 0x00000004090075a7 */ /* 0x000e62000800017f */
[----:B------:R-:W-:-:S05]  /*8150*/  VIADD R2, R7, 0x1 ;  /* 0x0000000107027836 */ /* 0x000fca0000000000 */
[----:B------:R-:W-:-:S04]  /*8160*/  ISETP.NE.AND P1, PT, R2, 0x9, PT ;  /* 0x000000090200780c */ /* 0x000fc80003f25270 */
[----:B------:R-:W-:Y:S02]  /*8170*/  SEL R3, RZ, 0x1, P1 ;  /* 0x00000001ff037807 */ /* 0x000fe40000800000 */
[----:B------:R-:W-:Y:S02]  /*8180*/  SEL R7, R2, RZ, P1 ;  /* 0x000000ff02077207 */ /* 0x000fe40000800000 */
[----:B------:R-:W-:-:S03]  /*8190*/  LOP3.LUT R11, R6, R3, RZ, 0x3c, !PT ;  /* 0x00000003060b7212 */ /* 0x000fc600078e3cff */
[----:B------:R-:W-:Y:S01]  /*81a0*/  IMAD R6, R7, 0x8, R0 ;  /* 0x0000000807067824 */ /* 0x000fe200078e0200 */
[----:B0-----:R-:W-:Y:S01]  /*81b0*/  SHF.L.U32 R5, R11, 0x1f, RZ ;  /* 0x0000001f0b057819 */ /* 0x001fe200000006ff */
[----:B-1----:R-:W-:Y:S06]  /*81c0*/  @!P0 BRA `(.L_x_137) ;  /* 0x0000000800388947 */ /* 0x002fec0003800000 */
.L_x_163:
[----:B------:R-:W1:Y:S01]  /*81d0*/  SYNCS.PHASECHK.TRANS64.TRYWAIT P0, [R6+URZ], R5 ;  /* 0x00000005060075a7 */ /* 0x000e62000800017f */
[----:B------:R-:W-:-:S05]  /*81e0*/  VIADD R2, R7, 0x1 ;  /* 0x0000000107027836 */ /* 0x000fca0000000000 */
[----:B------:R-:W-:-:S04]  /*81f0*/  ISETP.NE.AND P1, PT, R2, 0x9, PT ;  /* 0x000000090200780c */ /* 0x000fc80003f25270 */
[----:B0-----:R-:W-:Y:S02]  /*8200*/  SEL R4, RZ, 0x1, P1 ;  /* 0x00000001ff047807 */ /* 0x001fe40000800000 */
[----:B------:R-:W-:Y:S02]  /*8210*/  SEL R3, R2, RZ, P1 ;  /* 0x000000ff02037207 */ /* 0x000fe40000800000 */
[----:B------:R-:W-:Y:S01]  /*8220*/  LOP3.LUT R4, R11, R4, RZ, 0x3c, !PT ;  /* 0x000000040b047212 */ /* 0x000fe200078e3cff */
[----:B-1----:R-:W-:Y:S06]  /*8230*/  @!P0 BRA `(.L_x_138) ;  /* 0x0000000800308947 */ /* 0x002fec0003800000 */
.L_x_164:
[----:B------:R-:W-:Y:S01]  /*8240*/  IMAD R3, R3, 0x8, R0 ;  /* 0x0000000803037824 */ /* 0x000fe200078e0200 */
[----:B------:R-:W-:-:S07]  /*8250*/  SHF.L.U32 R0, R4, 0x1f, RZ ;  /* 0x0000001f04007819 */ /* 0x000fce00000006ff */
.L_x_139:
[----:B-1----:R1:W2:Y:S02]  /*8260*/  SYNCS.PHASECHK.TRANS64.TRYWAIT P0, [R3+URZ], R0 ;  /* 0x00000000030075a7 */ /* 0x0022a4000800017f */
[----:B--2---:R-:W-:Y:S05]  /*8270*/  @!P0 NANOSLEEP.SYNCS 0x989680 ;  /* 0x009896800000895d */ /* 0x004fea0003900000 */
[----:B------:R-:W2:Y:S02]  /*8280*/  @!P0 SYNCS.PHASECHK.TRANS64 P0, [R3+URZ], R0 ;  /* 0x00000000030085a7 */ /* 0x000ea4000800007f */
[----:B--2---:R-:W-:Y:S05]  /*8290*/  @!P0 BRA `(.L_x_139) ;  /* 0xfffffffc00f08947 */ /* 0x004fea000383ffff */
.L_x_129:
[----:B------:R-:W-:Y:S05]  /*82a0*/  BSYNC B0 ;  /* 0x0000000000007941 */ /* 0x000fea0003800000 */
.L_x_128:
[----:B------:R-:W-:Y:S05]  /*82b0*/  EXIT ;  /* 0x000000000000794d */ /* 0x000fea0003800000 */
.L_x_17:
[----:B------:R-:W-:Y:S02]  /*82c0*/  IMAD.MOV.U32 R12, RZ, RZ, RZ ;  /* 0x000000ffff0c7224 */ /* 0x000fe400078e00ff */
[----:B------:R-:W-:Y:S02]  /*82d0*/  IMAD.MOV.U32 R11, RZ, RZ, 0x1f ;  /* 0x0000001fff0b7424 */ /* 0x000fe400078e00ff */
[----:B------:R-:W-:-:S07]  /*82e0*/  IMAD.MOV.U32 R15, RZ, RZ, -0x1 ;  /* 0xffffffffff0f7424 */ /* 0x000fce00078e00ff */
[----:B-----5:R-:W-:Y:S05]  /*82f0*/  WARPSYNC.COLLECTIVE R15, `(.L_x_140) ;  /* 0x000000000f087348 */ /* 0x020fea0003c00000 */
[----:B------:R0:W1:Y:S02]  /*8300*/  SHFL.IDX P6, R14, R13, R12, R11 ;  /* 0x0000000c0d0e7389 */ /* 0x00006400000c000b */
[----:B01---5:R-:W-:Y:S01]  /*8310*/  ENDCOLLECTIVE ;  /* 0x000000000000791b */ /* 0x023fe20003800000 */
.L_x_140:
[----:B------:R-:W-:Y:S05]  /*8320*/  BRA `(.L_x_141) ;  /* 0xffffff9000447947 */ /* 0x000fea000383ffff */
.L_x_21:
[----:B-1----:R1:W2:Y:S02]  /*8330*/  SYNCS.PHASECHK.TRANS64.TRYWAIT P1, [R3+URZ], R0 ;  /* 0x00000000030075a7 */ /* 0x0022a4000802017f */
[----:B--2---:R-:W-:Y:S05]  /*8340*/  @!P1 NANOSLEEP.SYNCS 0x989680 ;  /* 0x009896800000995d */ /* 0x004fea0003900000 */
[----:B------:R-:W2:Y:S02]  /*8350*/  @!P1 SYNCS.PHASECHK.TRANS64 P1, [R3+URZ], R0 ;  /* 0x00000000030095a7 */ /* 0x000ea4000802007f */
[----:B--2---:R-:W-:Y:S05]  /*8360*/  @!P1 BRA `(.L_x_21) ;  /* 0xfffffffc00f09947 */ /* 0x004fea000383ffff */
[----:B------:R-:W-:Y:S05]  /*8370*/  BRA `(.L_x_20) ;  /* 0xffffff9000607947 */ /* 0x000fea000383ffff */
.L_x_23:
[C---:B------:R-:W-:Y:S01]  /*8380*/  IMAD.IADD R8, R7.reuse, 0x1, R74 ;  /* 0x0000000107087824 */ /* 0x040fe200078e024a */
[----:B------:R-:W-:Y:S01]  /*8390*/  BSSY B0, `(.L_x_142) ;  /* 0x000000c000007945 */ /* 0x000fe20003800000 */
[----:B------:R-:W-:Y:S02]  /*83a0*/  IMAD.IADD R26, R7, 0x1, R76 ;  /* 0x00000001071a7824 */ /* 0x000fe400078e024c */
[--C-:B------:R-:W-:Y:S02]  /*83b0*/  IMAD R24, R8, 0x4, R25.reuse ;  /* 0x0000000408187824 */ /* 0x100fe400078e0219 */
[----:B------:R-:W-:Y:S02]  /*83c0*/  IMAD R28, R26, 0x4, R25 ;  /* 0x000000041a1c7824 */ /* 0x000fe400078e0219 */
[--C-:B------:R-:W-:Y:S02]  /*83d0*/  IMAD R11, R8, 0x4, R27.reuse ;  /* 0x00000004080b7824 */ /* 0x100fe400078e021b */
[----:B------:R-:W-:-:S02]  /*83e0*/  IMAD R13, R26, 0x4, R27 ;  /* 0x000000041a0d7824 */ /* 0x000fc400078e021b */
[C---:B------:R-:W-:Y:S02]  /*83f0*/  IMAD.IADD R8, R73.reuse, 0x1, R24 ;  /* 0x0000000149087824 */ /* 0x040fe400078e0218 */
[----:B------:R-:W-:Y:S02]  /*8400*/  IMAD.IADD R7, R73, 0x1, R28 ;  /* 0x0000000149077824 */ /* 0x000fe400078e021c */
[----:B------:R-:W-:-:S07]  /*8410*/  IMAD.MOV.U32 R15, RZ, RZ, -0x1 ;  /* 0xffffffffff0f7424 */ /* 0x000fce00078e00ff */
[----:B012345:R-:W-:Y:S05]  /*8420*/  WARPSYNC.COLLECTIVE R15, `(.L_x_143) ;  /* 0x000000000f087348 */ /* 0x03ffea0003c00000 */
[----:B------:R-:W-:Y:S01]  /*8430*/  NOP ;  /* 0x0000000000007918 */ /* 0x000fe20000000000 */
[----:B012345:R-:W-:Y:S01]  /*8440*/  ENDCOLLECTIVE ;  /* 0x000000000000791b */ /* 0x03ffe20003800000 */
.L_x_143:
[----:B------:R-:W-:Y:S05]  /*8450*/  BSYNC B0 ;  /* 0x0000000000007941 */ /* 0x000fea0003800000 */
.L_x_142:
[----:B------:R0:W-:Y:S01]  /*8460*/  STS [R11+0x24200], R0 ;  /* 0x024200000b007388 */ /* 0x0001e20000000800 */
[----:B------:R-:W-:-:S03]  /*8470*/  IMAD.MOV.U32 R15, RZ, RZ, -0x1 ;  /* 0xffffffffff0f7424 */ /* 0x000fc600078e00ff */
[----:B------:R0:W-:Y:S04]  /*8480*/  STS [R8], R3 ;  /* 0x0000000308007388 */ /* 0x0001e80000000800 */
[----:B------:R0:W-:Y:S04]  /*8490*/  STS [R13+0x24200], R4 ;  /* 0x024200040d007388 */ /* 0x0001e80000000800 */
[----:B------:R0:W-:Y:S04]  /*84a0*/  STS [R7], R6 ;  /* 0x0000000607007388 */ /* 0x0001e80000000800 */
[----:B------:R0:W1:Y:S04]  /*84b0*/  LDS R24, [R9+0x25200] ;  /* 0x0252000009187984 */ /* 0x0000680000000800 */
[----:B------:R0:W2:Y:S04]  /*84c0*/  LDS R27, [R2+0x1000] ;  /* 0x00100000021b7984 */ /* 0x0000a80000000800 */
[----:B------:R-:W3:Y:S04]  /*84d0*/  LDS R10, [R10+0x25200] ;  /* 0x025200000a0a7984 */ /* 0x000ee80000000800 */
[----:B------:R0:W4:Y:S02]  /*84e0*/  LDS R26, [R5+0x1000] ;  /* 0x00100000051a7984 */ /* 0x0001240000000800 */
[----:B01234-:R-:W-:Y:S05]  /*84f0*/  WARPSYNC.COLLECTIVE R15, `(.L_x_144) ;  /* 0x000000000f087348 */ /* 0x01ffea0003c00000 */
[----:B------:R-:W-:Y:S01]  /*8500*/  NOP ;  /* 0x0000000000007918 */ /* 0x000fe20000000000 */
[----:B01234-:R-:W-:Y:S01]  /*8510*/  ENDCOLLECTIVE ;  /* 0x000000000000791b */ /* 0x01ffe20003800000 */
.L_x_144:
[----:B------:R-:W-:Y:S05]  /*8520*/  BRA `(.L_x_145) ;  /* 0xffffff9400b07947 */ /* 0x000fea000383ffff */
.L_x_27:
[----:B0-----:R0:W1:Y:S02]  /*8530*/  SYNCS.PHASECHK.TRANS64.TRYWAIT P1, [R0+URZ], R67 ;  /* 0x00000043000075a7 */ /* 0x001064000802017f */
[----:B-1----:R-:W-:Y:S05]  /*8540*/  @!P1 NANOSLEEP.SYNCS 0x989680 ;  /* 0x009896800000995d */ /* 0x002fea0003900000 */
[----:B------:R-:W1:Y:S02]  /*8550*/  @!P1 SYNCS.PHASECHK.TRANS64 P1, [R0+URZ], R67 ;  /* 0x00000043000095a7 */ /* 0x000e64000802007f */
[----:B-1----:R-:W-:Y:S05]  /*8560*/  @!P1 BRA `(.L_x_27) ;  /* 0xfffffffc00f09947 */ /* 0x002fea000383ffff */
[----:B------:R-:W-:Y:S05]  /*8570*/  BRA `(.L_x_26) ;  /* 0xffffff9800947947 */ /* 0x000fea000383ffff */
.L_x_35:
[----:B------:R0:W0:Y:S02]  /*8580*/  SYNCS.PHASECHK.TRANS64.TRYWAIT P1, [R4+URZ], R5 ;  /* 0x00000005040075a7 */ /* 0x000024000802017f */
[----:B0-----:R-:W-:Y:S05]  /*8590*/  @!P1 NANOSLEEP.SYNCS 0x989680 ;  /* 0x009896800000995d */ /* 0x001fea0003900000 */
[----:B------:R-:W0:Y:S02]  /*85a0*/  @!P1 SYNCS.PHASECHK.TRANS64 P1, [R4+URZ], R5 ;  /* 0x00000005040095a7 */ /* 0x000e24000802007f */
[----:B0-----:R-:W-:Y:S05]  /*85b0*/  @!P1 BRA `(.L_x_35) ;  /* 0xfffffffc00f09947 */ /* 0x001fea000383ffff */
[----:B------:R-:W-:Y:S05]  /*85c0*/  BRA `(.L_x_34) ;  /* 0xffffffa000c47947 */ /* 0x000fea000383ffff */
.L_x_36:
[--C-:B0-----:R-:W-:Y:S01]  /*85d0*/  IMAD.IADD R10, R74, 0x1, R13.reuse ;  /* 0x000000014a0a7824 */ /* 0x101fe200078e020d */
[----:B------:R-:W-:Y:S01]  /*85e0*/  BSSY B0, `(.L_x_146) ;  /* 0x000000c000007945 */ /* 0x000fe20003800000 */
[----:B------:R-:W-:Y:S02]  /*85f0*/  IMAD.IADD R13, R76, 0x1, R13 ;  /* 0x000000014c0d7824 */ /* 0x000fe400078e020d */
[C-C-:B------:R-:W-:Y:S02]  /*8600*/  IMAD R80, R10.reuse, 0x4, R9.reuse ;  /* 0x000000040a507824 */ /* 0x140fe400078e0209 */
[C---:B------:R-:W-:Y:S02]  /*8610*/  IMAD R82, R13.reuse, 0x4, R9 ;  /* 0x000000040d527824 */ /* 0x040fe400078e0209 */
[--C-:B------:R-:W-:Y:S02]  /*8620*/  IMAD R9, R10, 0x4, R84.reuse ;  /* 0x000000040a097824 */ /* 0x100fe400078e0254 */
[----:B------:R-:W-:-:S02]  /*8630*/  IMAD R10, R13, 0x4, R84 ;  /* 0x000000040d0a7824 */ /* 0x000fc400078e0254 */
[C---:B------:R-:W-:Y:S02]  /*8640*/  IMAD.IADD R11, R73.reuse, 0x1, R80 ;  /* 0x00000001490b7824 */ /* 0x040fe400078e0250 */
[----:B------:R-:W-:Y:S02]  /*8650*/  IMAD.IADD R13, R73, 0x1, R82 ;  /* 0x00000001490d7824 */ /* 0x000fe400078e0252 */
[----:B------:R-:W-:-:S07]  /*8660*/  IMAD.MOV.U32 R15, RZ, RZ, -0x1 ;  /* 0xffffffffff0f7424 */ /* 0x000fce00078e00ff */
[----:B-12345:R-:W-:Y:S05]  /*8670*/  WARPSYNC.COLLECTIVE R15, `(.L_x_147) ;  /* 0x000000000f087348 */ /* 0x03efea0003c00000 */
[----:B------:R-:W-:Y:S01]  /*8680*/  NOP ;  /* 0x0000000000007918 */ /* 0x000fe20000000000 */
[----:B-12345:R-:W-:Y:S01]  /*8690*/  ENDCOLLECTIVE ;  /* 0x000000000000791b */ /* 0x03efe20003800000 */
.L_x_147:
[----:B------:R-:W-:Y:S05]  /*86a0*/  BSYNC B0 ;  /* 0x0000000000007941 */ /* 0x000fea0003800000 */
.L_x_146:
[----:B------:R0:W-:Y:S01]  /*86b0*/  STS [R9+0x24200], R0 ;  /* 0x0242000009007388 */ /* 0x0001e20000000800 */
[----:B------:R-:W-:-:S03]  /*86c0*/  IMAD.MOV.U32 R15, RZ, RZ, -0x1 ;  /* 0xffffffffff0f7424 */ /* 0x000fc600078e00ff */
[----:B------:R0:W-:Y:S04]  /*86d0*/  STS [R11], R2 ;  /* 0x000000020b007388 */ /* 0x0001e80000000800 */
[----:B------:R0:W-:Y:S04]  /*86e0*/  STS [R10+0x24200], R3 ;  /* 0x024200030a007388 */ /* 0x0001e80000000800 */
[----:B------:R0:W-:Y:S04]  /*86f0*/  STS [R13], R4 ;  /* 0x000000040d007388 */ /* 0x0001e80000000800 */
[----:B------:R0:W1:Y:S04]  /*8700*/  LDS R80, [R5+0x25200] ;  /* 0x0252000005507984 */ /* 0x0000680000000800 */
[----:B------:R-:W2:Y:S04]  /*8710*/  LDS R6, [R6+0x1000] ;  /* 0x0010000006067984 */ /* 0x000ea80000000800 */
[----:B------:R-:W3:Y:S04]  /*8720*/  LDS R7, [R7+0x25200] ;  /* 0x0252000007077984 */ /* 0x000ee80000000800 */
[----:B0-----:R-:W4:Y:S02]  /*8730*/  LDS R8, [R8+0x1000] ;  /* 0x0010000008087984 */ /* 0x001f240000000800 */
[----:B-1234-:R-:W-:Y:S05]  /*8740*/  WARPSYNC.COLLECTIVE R15, `(.L_x_148) ;  /* 0x000000000f087348 */ /* 0x01efea0003c00000 */
[----:B------:R-:W-:Y:S01]  /*8750*/  NOP ;  /* 0x0000000000007918 */ /* 0x000fe20000000000 */
[----:B-1234-:R-:W-:Y:S01]  /*8760*/  ENDCOLLECTIVE ;  /* 0x000000000000791b */ /* 0x01efe20003800000 */
.L_x_148:
[----:B------:R-:W-:Y:S05]  /*8770*/  BRA `(.L_x_149) ;  /* 0xffffffa000fc7947 */ /* 0x000fea000383ffff */
.L_x_113:
[----:B------:R-:W-:Y:S01]  /*8780*/  BSSY B0, `(.L_x_150) ;  /* 0x0000006000007945 */ /* 0x000fe20003800000 */
[----:B------:R-:W-:-:S07]  /*8790*/  IMAD.MOV.U32 R15, RZ, RZ, -0x1 ;  /* 0xffffffffff0f7424 */ /* 0x000fce00078e00ff */
[----:B--2---:R-:W-:Y:S05]  /*87a0*/  WARPSYNC.COLLECTIVE R15, `(.L_x_151) ;  /* 0x000000000f0c7348 */ /* 0x004fea0003c00000 */
[----:B------:R-:W-:Y:S02]  /*87b0*/  ELECT P6, UR62, PT ;  /* 0x00000000003e782f */ /* 0x000fe400038c0000 */
[----:B------:R-:W-:Y:S01]  /*87c0*/  MOV R14, UR62 ;  /* 0x0000003e000e7c02 */ /* 0x000fe20008000f00 */
[----:B--2---:R-:W-:Y:S10]  /*87d0*/  ENDCOLLECTIVE ;  /* 0x000000000000791b */ /* 0x004ff40003800000 */
.L_x_151:
[----:B------:R-:W-:Y:S05]  /*87e0*/  BSYNC B0 ;  /* 0x0000000000007941 */ /* 0x000fea0003800000 */
.L_x_150:
[----:B------:R-:W-:Y:S05]  /*87f0*/  BRA `(.L_x_152) ;  /* 0xffffffdc00987947 */ /* 0x000fea000383ffff */
.L_x_118:
[----:B0-----:R0:W1:Y:S02]  /*8800*/  SYNCS.PHASECHK.TRANS64.TRYWAIT P0, [R36+URZ+0x48], R37 ;  /* 0x00004825240075a7 */ /* 0x001064000800017f */
[----:B-1----:R-:W-:Y:S05]  /*8810*/  @!P0 NANOSLEEP.SYNCS 0x989680 ;  /* 0x009896800000895d */ /* 0x002fea0003900000 */
[----:B------:R-:W1:Y:S02]  /*8820*/  @!P0 SYNCS.PHASECHK.TRANS64 P0, [R36+URZ+0x48], R37 ;  /* 0x00004825240085a7 */ /* 0x000e64000800007f */
[----:B-1----:R-:W-:Y:S05]  /*8830*/  @!P0 BRA `(.L_x_118) ;  /* 0xfffffffc00f08947 */ /* 0x002fea000383ffff */
[----:B------:R-:W-:Y:S05]  /*8840*/  BRA `(.L_x_153) ;  /* 0xffffffe000bc7947 */ /* 0x000fea000383ffff */
.L_x_127:
[----:B------:R-:W-:Y:S01]  /*8850*/  BSSY B0, `(.L_x_154) ;  /* 0x0000006000007945 */ /* 0x000fe20003800000 */
[----:B------:R-:W-:-:S07]  /*8860*/  IMAD.MOV.U32 R15, RZ, RZ, -0x1 ;  /* 0xffffffffff0f7424 */ /* 0x000fce00078e00ff */
[----:B0-----:R-:W-:Y:S05]  /*8870*/  WARPSYNC.COLLECTIVE R15, `(.L_x_155) ;  /* 0x000000000f0c7348 */ /* 0x001fea0003c00000 */
[----:B------:R-:W-:Y:S02]  /*8880*/  ELECT P6, UR62, PT ;  /* 0x00000000003e782f */ /* 0x000fe400038c0000 */
[----:B------:R-:W-:Y:S01]  /*8890*/  MOV R14, UR62 ;  /* 0x0000003e000e7c02 */ /* 0x000fe20008000f00 */
[----:B0-----:R-:W-:Y:S10]  /*88a0*/  ENDCOLLECTIVE ;  /* 0x000000000000791b */ /* 0x001ff40003800000 */
.L_x_155:
[----:B------:R-:W-:Y:S05]  /*88b0*/  BSYNC B0 ;  /* 0x0000000000007941 */ /* 0x000fea0003800000 */
.L_x_154:
[----:B------:R-:W-:Y:S05]  /*88c0*/  BRA `(.L_x_156) ;  /* 0xfffffff4000c7947 */ /* 0x000fea000383ffff */
.L_x_131:
[----:B0-----:R0:W1:Y:S02]  /*88d0*/  SYNCS.PHASECHK.TRANS64.TRYWAIT P0, [R7+URZ], R4 ;  /* 0x00000004070075a7 */ /* 0x001064000800017f */
[----:B-1----:R-:W-:Y:S05]  /*88e0*/  @!P0 NANOSLEEP.SYNCS 0x989680 ;  /* 0x009896800000895d */ /* 0x002fea0003900000 */
[----:B------:R-:W1:Y:S02]  /*88f0*/  @!P0 SYNCS.PHASECHK.TRANS64 P0, [R7+URZ], R4 ;  /* 0x00000004070085a7 */ /* 0x000e64000800007f */
[----:B-1----:R-:W-:Y:S05]  /*8900*/  @!P0 BRA `(.L_x_131) ;  /* 0xfffffffc00f08947 */ /* 0x002fea000383ffff */
[----:B------:R-:W-:Y:S05]  /*8910*/  BRA `(.L_x_157) ;  /* 0xfffffff400547947 */ /* 0x000fea000383ffff */
.L_x_132:
[----:B0-----:R0:W1:Y:S02]  /*8920*/  SYNCS.PHASECHK.TRANS64.TRYWAIT P0, [R8+URZ], R5 ;  /* 0x00000005080075a7 */ /* 0x001064000800017f */
[----:B-1----:R-:W-:Y:S05]  /*8930*/  @!P0 NANOSLEEP.SYNCS 0x989680 ;  /* 0x009896800000895d */ /* 0x002fea0003900000 */
[----:B------:R-:W1:Y:S02]  /*8940*/  @!P0 SYNCS.PHASECHK.TRANS64 P0, [R8+URZ], R5 ;  /* 0x00000005080085a7 */ /* 0x000e64000800007f */
[----:B-1----:R-:W-:Y:S05]  /*8950*/  @!P0 BRA `(.L_x_132) ;  /* 0xfffffffc00f08947 */ /* 0x002fea000383ffff */
[----:B------:R-:W-:Y:S05]  /*8960*/  BRA `(.L_x_158) ;  /* 0xfffffff400647947 */ /* 0x000fea000383ffff */
.L_x_133:
[----:B0-----:R0:W1:Y:S02]  /*8970*/  SYNCS.PHASECHK.TRANS64.TRYWAIT P0, [R9+URZ], R4 ;  /* 0x00000004090075a7 */ /* 0x001064000800017f */
[----:B-1----:R-:W-:Y:S05]  /*8980*/  @!P0 NANOSLEEP.SYNCS 0x989680 ;  /* 0x009896800000895d */ /* 0x002fea0003900000 */
[----:B------:R-:W1:Y:S02]  /*8990*/  @!P0 SYNCS.PHASECHK.TRANS64 P0, [R9+URZ], R4 ;  /* 0x00000004090085a7 */ /* 0x000e64000800007f */
[----:B-1----:R-:W-:Y:S05]  /*89a0*/  @!P0 BRA `(.L_x_133) ;  /* 0xfffffffc00f08947 */ /* 0x002fea000383ffff */
[----:B------:R-:W-:Y:S05]  /*89b0*/  BRA `(.L_x_159) ;  /* 0xfffffff400747947 */ /* 0x000fea000383ffff */
.L_x_134:
[----:B0-----:R0:W1:Y:S02]  /*89c0*/  SYNCS.PHASECHK.TRANS64.TRYWAIT P0, [R8+URZ], R5 ;  /* 0x00000005080075a7 */ /* 0x001064000800017f */
[----:B-1----:R-:W-:Y:S05]  /*89d0*/  @!P0 NANOSLEEP.SYNCS 0x989680 ;  /* 0x009896800000895d */ /* 0x002fea0003900000 */
[----:B------:R-:W1:Y:S02]  /*89e0*/  @!P0 SYNCS.PHASECHK.TRANS64 P0, [R8+URZ], R5 ;  /* 0x00000005080085a7 */ /* 0x000e64000800007f */
[----:B-1----:R-:W-:Y:S05]  /*89f0*/  @!P0 BRA `(.L_x_134) ;  /* 0xfffffffc00f08947 */ /* 0x002fea000383ffff */
[----:B------:R-:W-:Y:S05]  /*8a00*/  BRA `(.L_x_160) ;  /* 0xfffffff400847947 */ /* 0x000fea000383ffff */
.L_x_135:
[----:B0-----:R0:W1:Y:S02]  /*8a10*/  SYNCS.PHASECHK.TRANS64.TRYWAIT P0, [R9+URZ], R4 ;  /* 0x00000004090075a7 */ /* 0x001064000800017f */
[----:B-1----:R-:W-:Y:S05]  /*8a20*/  @!P0 NANOSLEEP.SYNCS 0x989680 ;  /* 0x009896800000895d */ /* 0x002fea0003900000 */
[----:B------:R-:W1:Y:S02]  /*8a30*/  @!P0 SYNCS.PHASECHK.TRANS64 P0, [R9+URZ], R4 ;  /* 0x00000004090085a7 */ /* 0x000e64000800007f */
[----:B-1----:R-:W-:Y:S05]  /*8a40*/  @!P0 BRA `(.L_x_135) ;  /* 0xfffffffc00f08947 */ /* 0x002fea000383ffff */
[----:B------:R-:W-:Y:S05]  /*8a50*/  BRA `(.L_x_161) ;  /* 0xfffffff400947947 */ /* 0x000fea000383ffff */
.L_x_136:
[----:B0-----:R0:W1:Y:S02]  /*8a60*/  SYNCS.PHASECHK.TRANS64.TRYWAIT P0, [R8+URZ], R5 ;  /* 0x00000005080075a7 */ /* 0x001064000800017f */
[----:B-1----:R-:W-:Y:S05]  /*8a70*/  @!P0 NANOSLEEP.SYNCS 0x989680 ;  /* 0x009896800000895d */ /* 0x002fea0003900000 */
[----:B------:R-:W1:Y:S02]  /*8a80*/  @!P0 SYNCS.PHASECHK.TRANS64 P0, [R8+URZ], R5 ;  /* 0x00000005080085a7 */ /* 0x000e64000800007f */
[----:B-1----:R-:W-:Y:S05]  /*8a90*/  @!P0 BRA `(.L_x_136) ;  /* 0xfffffffc00f08947 */ /* 0x002fea000383ffff */
[----:B------:R-:W-:Y:S05]  /*8aa0*/  BRA `(.L_x_162) ;  /* 0xfffffff400a47947 */ /* 0x000fea000383ffff */
.L_x_137:
[----:B0-----:R0:W1:Y:S02]  /*8ab0*/  SYNCS.PHASECHK.TRANS64.TRYWAIT P0, [R9+URZ], R4 ;  /* 0x00000004090075a7 */ /* 0x001064000800017f */
[----:B-1----:R-:W-:Y:S05]  /*8ac0*/  @!P0 NANOSLEEP.SYNCS 0x989680 ;  /* 0x009896800000895d */ /* 0x002fea0003900000 */
[----:B------:R-:W1:Y:S02]  /*8ad0*/  @!P0 SYNCS.PHASECHK.TRANS64 P0, [R9+URZ], R4 ;  /* 0x00000004090085a7 */ /* 0x000e64000800007f */
[----:B-1----:R-:W-:Y:S05]  /*8ae0*/  @!P0 BRA `(.L_x_137) ;  /* 0xfffffffc00f08947 */ /* 0x002fea000383ffff */
[----:B------:R-:W-:Y:S05]  /*8af0*/  BRA `(.L_x_163) ;  /* 0xfffffff400b47947 */ /* 0x000fea000383ffff */
.L_x_138:
[----:B0-----:R0:W1:Y:S02]  /*8b00*/  SYNCS.PHASECHK.TRANS64.TRYWAIT P0, [R6+URZ], R5 ;  /* 0x00000005060075a7 */ /* 0x001064000800017f */
[----:B-1----:R-:W-:Y:S05]  /*8b10*/  @!P0 NANOSLEEP.SYNCS 0x989680 ;  /* 0x009896800000895d */ /* 0x002fea0003900000 */
[----:B------:R-:W1:Y:S02]  /*8b20*/  @!P0 SYNCS.PHASECHK.TRANS64 P0, [R6+URZ], R5 ;  /* 0x00000005060085a7 */ /* 0x000e64000800007f */
[----:B-1----:R-:W-:Y:S05]  /*8b30*/  @!P0 BRA `(.L_x_138) ;  /* 0xfffffffc00f08947 */ /* 0x002fea000383ffff */
[----:B------:R-:W-:Y:S05]  /*8b40*/  BRA `(.L_x_164) ;  /* 0xfffffff400bc7947 */ /* 0x000fea000383ffff */
.L_x_165:
[----:B------:R-:W-:-:S00]  /*8b50*/  BRA `(.L_x_165) ;  /* 0xfffffffc00fc7947 */ /* 0x000fc0000383ffff */
[----:B------:R-:W-:-:S00]  /*8b60*/  NOP ;  /* 0x0000000000007918 */ /* 0x000fc00000000000 */
        /* <DEDUP_REMOVED lines=9> */
.L_x_166:


//--------------------- .nv.global.init           --------------------------
	.section	.nv.global.init,"aw",@progbits
.nv.global.init:
	.type		$str$24,@object
	.size		$str$24,($str$25 - $str$24)
$str$24:
        /*0000*/ 	.byte	0x28, 0x61, 0x64, 0x64, 0x72, 0x65, 0x73, 0x73, 0x20, 0x26, 0x20, 0x6d, 0x61, 0x73, 0x6b, 0x29
        /*0010*/ 	.byte	0x20, 0x3d, 0x3d, 0x20, 0x30, 0x00
	.type		$str$25,@object
	.size		$str$25,(__unnamed_3 - $str$25)
$str$25:
        /*0016*/ 	.byte	0x2f, 0x74, 0x6d, 0x70, 0x2f, 0x63, 0x75, 0x74, 0x6c, 0x61, 0x73, 0x73, 0x5f, 0x73, 0x77, 0x65
        /*0026*/ 	.byte	0x65, 0x70, 0x5f, 0x73, 0x72, 0x63, 0x2f, 0x69, 0x6e, 0x63, 0x6c, 0x75, 0x64, 0x65, 0x2f, 0x63
        /*0036*/ 	.byte	0x75, 0x74, 0x65, 0x2f, 0x70, 0x6f, 0x69, 0x6e, 0x74, 0x65, 0x72, 0x5f, 0x66, 0x6c, 0x61, 0x67
        /*0046*/ 	.byte	0x67, 0x65, 0x64, 0x2e, 0x68, 0x70, 0x70, 0x00
	.type		__unnamed_3,@object
	.size		__unnamed_3,(__unnamed_2 - __unnamed_3)
__unnamed_3:
        /* <DEDUP_REMOVED lines=28> */
        /*020e*/ 	.byte	0x30, 0x34, 0x38, 0x3e, 0x3e, 0x3e, 0x3e, 0x3e, 0x20, 0x26, 0x5d, 0x00
	.type		__unnamed_2,@object
	.size		__unnamed_2,(__unnamed_1 - __unnamed_2)
__unnamed_2:
        /* <DEDUP_REMOVED lines=29> */
	.type		__unnamed_1,@object
	.size		__unnamed_1,(.L_0 - __unnamed_1)
__unnamed_1:
        /* <DEDUP_REMOVED lines=28> */
        /*05a6*/ 	.byte	0x34, 0x30, 0x39, 0x36, 0x3e, 0x3e, 0x3e, 0x3e, 0x3e, 0x20, 0x26, 0x5d, 0x00
.L_0:


//--------------------- .nv.shared._ZN7cutlass13device_kernelINS_4gemm6kernel13GemmUniversalIN4cute5tupleIJiiiiEEENS1_10collective13CollectiveMmaINS1_39MainloopSm90TmaGmmaRmemAWarpSpecializedILi9ENS5_IJNS4_1CILi1EEESB_SB_EEENS1_35KernelTmaWarpSpecializedCooperativeEEENS5_IJNSA_ILi128EEENSA_ILi64EEENSA_ILi32EEEEEENS_10tfloat32_tENS5_IJSB_llEEESJ_SK_NS4_8TiledMMAINS4_8MMA_AtomIJNS4_4SM904GMMA29MMA_64x64x8_F32TF32TF32_RS_TNILNSO_7ScaleInE1ELSQ_1EEEEEENS4_6LayoutINS5_IJNSA_ILi2EEESB_SB_EEENS5_IJSB_NSA_ILi0EEESW_EEEEENS5_IJNS4_10UnderscoreESZ_SZ_EEEEENS4_13SM90_TMA_LOADENS4_14ComposedLayoutINS4_7SwizzleILi1ELi4ELi3EEENS4_18smem_ptr_flag_bitsILi32EEENST_INS5_IJNSA_ILi8EEES18_EEENS5_IJSB_S18_EEEEEEENS4_9Copy_AtomIJNS4_39AutoVectorizingCopyWithAssumedAlignmentILi128EEESJ_EEENS4_8identityES12_S1C_vS1H_EENS_8epilogue10collective6detail29Sm90TmaWarpSpecializedAdapterINS1K_15DefaultEpilogueISJ_NS5_IJlSB_lEEES1O_NS1J_6thread17LinearCombinationISJ_Li1EffLNS1P_9ScaleType4KindE0ELNS_15FloatRoundStyleE2ESJ_EENS1_15EpilogueDefaultEEEEEvvEEEEvNT_6ParamsE --------------------------
	.section	.nv.shared._ZN7cutlass13device_kernelINS_4gemm6kernel13GemmUniversalIN4cute5tupleIJiiiiEEENS1_10collective13CollectiveMmaINS1_39MainloopSm90TmaGmmaRmemAWarpSpecializedILi9ENS5_IJNS4_1CILi1EEESB_SB_EEENS1_35KernelTmaWarpSpecializedCooperativeEEENS5_IJNSA_ILi128EEENSA_ILi64EEENSA_ILi32EEEEEENS_10tfloat32_tENS5_IJSB_llEEESJ_SK_NS4_8TiledMMAINS4_8MMA_AtomIJNS4_4SM904GMMA29MMA_64x64x8_F32TF32TF32_RS_TNILNSO_7ScaleInE1ELSQ_1EEEEEENS4_6LayoutINS5_IJNSA_ILi2EEESB_SB_EEENS5_IJSB_NSA_ILi0EEESW_EEEEENS5_IJNS4_10UnderscoreESZ_SZ_EEEEENS4_13SM90_TMA_LOADENS4_14ComposedLayoutINS4_7SwizzleILi1ELi4ELi3EEENS4_18smem_ptr_flag_bitsILi32EEENST_INS5_IJNSA_ILi8EEES18_EEENS5_IJSB_S18_EEEEEEENS4_9Copy_AtomIJNS4_39AutoVectorizingCopyWithAssumedAlignmentILi128EEESJ_EEENS4_8identityES12_S1C_vS1H_EENS_8epilogue10collective6detail29Sm90TmaWarpSpecializedAdapterINS1K_15DefaultEpilogueISJ_NS5_IJlSB_lEEES1O_NS1J_6thread17LinearCombinationISJ_Li1EffLNS1P_9ScaleType4KindE0ELNS_15FloatRoundStyleE2ESJ_EENS1_15EpilogueDefaultEEEEEvvEEEEvNT_6ParamsE,"aw",@nobits
	.sectionflags	@""
	.align	16
	.zero		1024


//--------------------- .nv.shared.reserved.0     --------------------------
	.section	.nv.shared.reserved.0,"aw",@nobits
	.weak		__nv_reservedSMEM_offset_0_alias
	.size		__nv_reservedSMEM_offset_0_alias, 0, 0
	.other		__nv_reservedSMEM_offset_0_alias,@"STO_CUDA_RESERVED_SHARED STV_DEFAULT"
__nv_reservedSMEM_offset_0_alias:
	.zero		0


//--------------------- .nv.global                --------------------------
	.section	.nv.global,"aw",@nobits
.nv.global:
	.type		_ZN40_INTERNAL_0e927193_4_k_cu_ecaed533_305654cute1_E,@object
	.size		_ZN40_INTERNAL_0e927193_4_k_cu_ecaed533_305654cute1_E,(_ZN40_INTERNAL_0e927193_4_k_cu_ecaed533_305654cuda3std3__45__cpo6cbeginE - _ZN40_INTERNAL_0e927193_4_k_cu_ecaed533_305654cute1_E)
_ZN40_INTERNAL_0e927193_4_k_cu_ecaed533_305654cute1_E:
	.zero		1
	.type		_ZN40_INTERNAL_0e927193_4_k_cu_ecaed533_305654cuda3std3__45__cpo6cbeginE,@object
	.size		_ZN40_INTERNAL_0e927193_4_k_cu_ecaed533_305654cuda3std3__45__cpo6cbeginE,(_ZN40_INTERNAL_0e927193_4_k_cu_ecaed533_305654cuda3std3__48in_placeE - _ZN40_INTERNAL_0e927193_4_k_cu_ecaed533_305654cuda3std3__45__cpo6cbeginE)
_ZN40_INTERNAL_0e927193_4_k_cu_ecaed533_305654cuda3std3__45__cpo6cbeginE:
	.zero		1
	.type		_ZN40_INTERNAL_0e927193_4_k_cu_ecaed533_305654cuda3std3__48in_placeE,@object
	.size		_ZN40_INTERNAL_0e927193_4_k_cu_ecaed533_305654cuda3std3__48in_placeE,(_ZN40_INTERNAL_0e927193_4_k_cu_ecaed533_305654cuda3std6ranges3__45__cpo9iter_moveE - _ZN40_INTERNAL_0e927193_4_k_cu_ecaed533_305654cuda3std3__48in_placeE)
_ZN40_INTERNAL_0e927193_4_k_cu_ecaed533_305654cuda3std3__48in_placeE:
	.zero		1
	.type		_ZN40_INTERNAL_0e927193_4_k_cu_ecaed533_305654cuda3std6ranges3__45__cpo9iter_moveE,@object
	.size		_ZN40_INTERNAL_0e927193_4_k_cu_ecaed533_305654cuda3std6ranges3__45__cpo9iter_moveE,(_ZN40_INTERNAL_0e927193_4_k_cu_ecaed533_305654cuda3std3__45__cpo5beginE - _ZN40_INTERNAL_0e927193_4_k_cu_ecaed533_305654cuda3std6ranges3__45__cpo9iter_moveE)
_ZN40_INTERNAL_0e927193_4_k_cu_ecaed533_305654cuda3std6ranges3__45__cpo9iter_moveE:
	.zero		1
	.type		_ZN40_INTERNAL_0e927193_4_k_cu_ecaed533_305654cuda3std3__45__cpo5beginE,@object
	.size		_ZN40_INTERNAL_0e927193_4_k_cu_ecaed533_305654cuda3std3__45__cpo5beginE,(_ZN40_INTERNAL_0e927193_4_k_cu_ecaed533_305654cuda3std3__442_GLOBAL__N__0e927193_4_k_cu_ecaed533_305656ignoreE - _ZN40_INTERNAL_0e927193_4_k_cu_ecaed533_305654cuda3std3__45__cpo5beginE)
_ZN40_INTERNAL_0e927193_4_k_cu_ecaed533_305654cuda3std3__45__cpo5beginE:
	.zero		1
	.type		_ZN40_INTERNAL_0e927193_4_k_cu_ecaed533_305654cuda3std3__442_GLOBAL__N__0e927193_4_k_cu_ecaed533_305656ignoreE,@object
	.size		_ZN40_INTERNAL_0e927193_4_k_cu_ecaed533_305654cuda3std3__442_GLOBAL__N__0e927193_4_k_cu_ecaed533_305656ignoreE,(_ZN40_INTERNAL_0e927193_4_k_cu_ecaed533_305654cute7productE - _ZN40_INTERNAL_0e927193_4_k_cu_ecaed533_305654cuda3std3__442_GLOBAL__N__0e927193_4_k_cu_ecaed533_305656ignoreE)
_ZN40_INTERNAL_0e927193_4_k_cu_ecaed533_305654cuda3std3__442_GLOBAL__N__0e927193_4_k_cu_ecaed533_305656ignoreE:
	.zero		1
	.type		_ZN40_INTERNAL_0e927193_4_k_cu_ecaed533_305654cute7productE,@object
	.size		_ZN40_INTERNAL_0e927193_4_k_cu_ecaed533_305654cute7productE,(_ZN40_INTERNAL_0e927193_4_k_cu_ecaed533_305654cuda3std3__45__cpo3endE - _ZN40_INTERNAL_0e927193_4_k_cu_ecaed533_305654cute7productE)
_ZN40_INTERNAL_0e927193_4_k_cu_ecaed533_305654cute7productE:
	.zero		1
	.type		_ZN40_INTERNAL_0e927193_4_k_cu_ecaed533_305654cuda3std3__45__cpo3endE,@object
	.size		_ZN40_INTERNAL_0e927193_4_k_cu_ecaed533_305654cuda3std3__45__cpo3endE,(_ZN40_INTERNAL_0e927193_4_k_cu_ecaed533_305654cuda3std3__419piecewise_constructE - _ZN40_INTERNAL_0e927193_4_k_cu_ecaed533_305654cuda3std3__45__cpo3endE)
_ZN40_INTERNAL_0e927193_4_k_cu_ecaed533_305654cuda3std3__45__cpo3endE:
	.zero		1
	.type		_ZN40_INTERNAL_0e927193_4_k_cu_ecaed533_305654cuda3std3__419piecewise_constructE,@object
	.size		_ZN40_INTERNAL_0e927193_4_k_cu_ecaed533_305654cuda3std3__419piecewise_constructE,(_ZN40_INTERNAL_0e927193_4_k_cu_ecaed533_305654cuda3std3__45__cpo4cendE - _ZN40_INTERNAL_0e927193_4_k_cu_ecaed533_305654cuda3std3__419piecewise_constructE)
_ZN40_INTERNAL_0e927193_4_k_cu_ecaed533_305654cuda3std3__419piecewise_constructE:
	.zero		1
	.type		_ZN40_INTERNAL_0e927193_4_k_cu_ecaed533_305654cuda3std3__45__cpo4cendE,@object
	.size		_ZN40_INTERNAL_0e927193_4_k_cu_ecaed533_305654cuda3std3__45__cpo4cendE,(_ZN40_INTERNAL_0e927193_4_k_cu_ecaed533_305654cuda3std6ranges3__45__cpo4swapE - _ZN40_INTERNAL_0e927193_4_k_cu_ecaed533_305654cuda3std3__45__cpo4cendE)
_ZN40_INTERNAL_0e927193_4_k_cu_ecaed533_305654cuda3std3__45__cpo4cendE:
	.zero		1
	.type		_ZN40_INTERNAL_0e927193_4_k_cu_ecaed533_305654cuda3std6ranges3__45__cpo4swapE,@object
	.size		_ZN40_INTERNAL_0e927193_4_k_cu_ecaed533_305654cuda3std6ranges3__45__cpo4swapE,(.L_10 - _ZN40_INTERNAL_0e927193_4_k_cu_ecaed533_305654cuda3std6ranges3__45__cpo4swapE)
_ZN40_INTERNAL_0e927193_4_k_cu_ecaed533_305654cuda3std6ranges3__45__cpo4swapE:
	.zero		1
.L_10:


//--------------------- .nv.constant0._ZN7cutlass13device_kernelINS_4gemm6kernel13GemmUniversalIN4cute5tupleIJiiiiEEENS1_10collective13CollectiveMmaINS1_39MainloopSm90TmaGmmaRmemAWarpSpecializedILi9ENS5_IJNS4_1CILi1EEESB_SB_EEENS1_35KernelTmaWarpSpecializedCooperativeEEENS5_IJNSA_ILi128EEENSA_ILi64EEENSA_ILi32EEEEEENS_10tfloat32_tENS5_IJSB_llEEESJ_SK_NS4_8TiledMMAINS4_8MMA_AtomIJNS4_4SM904GMMA29MMA_64x64x8_F32TF32TF32_RS_TNILNSO_7ScaleInE1ELSQ_1EEEEEENS4_6LayoutINS5_IJNSA_ILi2EEESB_SB_EEENS5_IJSB_NSA_ILi0EEESW_EEEEENS5_IJNS4_10UnderscoreESZ_SZ_EEEEENS4_13SM90_TMA_LOADENS4_14ComposedLayoutINS4_7SwizzleILi1ELi4ELi3EEENS4_18smem_ptr_flag_bitsILi32EEENST_INS5_IJNSA_ILi8EEES18_EEENS5_IJSB_S18_EEEEEEENS4_9Copy_AtomIJNS4_39AutoVectorizingCopyWithAssumedAlignmentILi128EEESJ_EEENS4_8identityES12_S1C_vS1H_EENS_8epilogue10collective6detail29Sm90TmaWarpSpecializedAdapterINS1K_15DefaultEpilogueISJ_NS5_IJlSB_lEEES1O_NS1J_6thread17LinearCombinationISJ_Li1EffLNS1P_9ScaleType4KindE0ELNS_15FloatRoundStyleE2ESJ_EENS1_15EpilogueDefaultEEEEEvvEEEEvNT_6ParamsE --------------------------
	.section	.nv.constant0._ZN7cutlass13device_kernelINS_4gemm6kernel13GemmUniversalIN4cute5tupleIJiiiiEEENS1_10collective13CollectiveMmaINS1_39MainloopSm90TmaGmmaRmemAWarpSpecializedILi9ENS5_IJNS4_1CILi1EEESB_SB_EEENS1_35KernelTmaWarpSpecializedCooperativeEEENS5_IJNSA_ILi128EEENSA_ILi64EEENSA_ILi32EEEEEENS_10tfloat32_tENS5_IJSB_llEEESJ_SK_NS4_8TiledMMAINS4_8MMA_AtomIJNS4_4SM904GMMA29MMA_64x64x8_F32TF32TF32_RS_TNILNSO_7ScaleInE1ELSQ_1EEEEEENS4_6LayoutINS5_IJNSA_ILi2EEESB_SB_EEENS5_IJSB_NSA_ILi0EEESW_EEEEENS5_IJNS4_10UnderscoreESZ_SZ_EEEEENS4_13SM90_TMA_LOADENS4_14ComposedLayoutINS4_7SwizzleILi1ELi4ELi3EEENS4_18smem_ptr_flag_bitsILi32EEENST_INS5_IJNSA_ILi8EEES18_EEENS5_IJSB_S18_EEEEEEENS4_9Copy_AtomIJNS4_39AutoVectorizingCopyWithAssumedAlignmentILi128EEESJ_EEENS4_8identityES12_S1C_vS1H_EENS_8epilogue10collective6detail29Sm90TmaWarpSpecializedAdapterINS1K_15DefaultEpilogueISJ_NS5_IJlSB_lEEES1O_NS1J_6thread17LinearCombinationISJ_Li1EffLNS1P_9ScaleType4KindE0ELNS_15FloatRoundStyleE2ESJ_EENS1_15EpilogueDefaultEEEEEvvEEEEvNT_6ParamsE,"a",@progbits
	.sectionflags	@""
	.align	4
.nv.constant0._ZN7cutlass13device_kernelINS_4gemm6kernel13GemmUniversalIN4cute5tupleIJiiiiEEENS1_10collective13CollectiveMmaINS1_39MainloopSm90TmaGmmaRmemAWarpSpecializedILi9ENS5_IJNS4_1CILi1EEESB_SB_EEENS1_35KernelTmaWarpSpecializedCooperativeEEENS5_IJNSA_ILi128EEENSA_ILi64EEENSA_ILi32EEEEEENS_10tfloat32_tENS5_IJSB_llEEESJ_SK_NS4_8TiledMMAINS4_8MMA_AtomIJNS4_4SM904GMMA29MMA_64x64x8_F32TF32TF32_RS_TNILNSO_7ScaleInE1ELSQ_1EEEEEENS4_6LayoutINS5_IJNSA_ILi2EEESB_SB_EEENS5_IJSB_NSA_ILi0EEESW_EEEEENS5_IJNS4_10UnderscoreESZ_SZ_EEEEENS4_13SM90_TMA_LOADENS4_14ComposedLayoutINS4_7SwizzleILi1ELi4ELi3EEENS4_18smem_ptr_flag_bitsILi32EEENST_INS5_IJNSA_ILi8EEES18_EEENS5_IJSB_S18_EEEEEEENS4_9Copy_AtomIJNS4_39AutoVectorizingCopyWithAssumedAlignmentILi128EEESJ_EEENS4_8identityES12_S1C_vS1H_EENS_8epilogue10collective6detail29Sm90TmaWarpSpecializedAdapterINS1K_15DefaultEpilogueISJ_NS5_IJlSB_lEEES1O_NS1J_6thread17LinearCombinationISJ_Li1EffLNS1P_9ScaleType4KindE0ELNS_15FloatRoundStyleE2ESJ_EENS1_15EpilogueDefaultEEEEEvvEEEEvNT_6ParamsE:
	.zero		1664


//--------------------- SYMBOLS --------------------------

	.type		.nv.reservedSmem.offset0,@object
	.size		.nv.reservedSmem.offset0,0x4
	.type		__assertfail,@function
